//
// Generated by NVIDIA NVVM Compiler
//
// Compiler Build ID: CL-36424714
// Cuda compilation tools, release 13.0, V13.0.88
// Based on NVVM 20.0.0
//

.version 9.0
.target sm_100
.address_size 64

	// .globl	_Z8sgemm_v3ILi128ELi128ELi8ELi8ELi8EEvPfS0_S0_iii
// _ZZ8sgemm_v3ILi128ELi128ELi8ELi8ELi8EEvPfS0_S0_iiiE3AsT has been demoted
// _ZZ8sgemm_v3ILi128ELi128ELi8ELi8ELi8EEvPfS0_S0_iiiE2Bs has been demoted

.visible .entry _Z8sgemm_v3ILi128ELi128ELi8ELi8ELi8EEvPfS0_S0_iii(
	.param .u64 .ptr .align 1 _Z8sgemm_v3ILi128ELi128ELi8ELi8ELi8EEvPfS0_S0_iii_param_0,
	.param .u64 .ptr .align 1 _Z8sgemm_v3ILi128ELi128ELi8ELi8ELi8EEvPfS0_S0_iii_param_1,
	.param .u64 .ptr .align 1 _Z8sgemm_v3ILi128ELi128ELi8ELi8ELi8EEvPfS0_S0_iii_param_2,
	.param .u32 _Z8sgemm_v3ILi128ELi128ELi8ELi8ELi8EEvPfS0_S0_iii_param_3,
	.param .u32 _Z8sgemm_v3ILi128ELi128ELi8ELi8ELi8EEvPfS0_S0_iii_param_4,
	.param .u32 _Z8sgemm_v3ILi128ELi128ELi8ELi8ELi8EEvPfS0_S0_iii_param_5
)
{
	.reg .pred 	%p<129>;
	.reg .b32 	%r<347>;
	.reg .b32 	%f<925>;
	.reg .b64 	%rd<51>;
	// demoted variable
	.shared .align 4 .b8 _ZZ8sgemm_v3ILi128ELi128ELi8ELi8ELi8EEvPfS0_S0_iiiE3AsT[4096];
	// demoted variable
	.shared .align 4 .b8 _ZZ8sgemm_v3ILi128ELi128ELi8ELi8ELi8EEvPfS0_S0_iiiE2Bs[4096];
	ld.param.u64 	%rd12, [_Z8sgemm_v3ILi128ELi128ELi8ELi8ELi8EEvPfS0_S0_iii_param_0];
	ld.param.u64 	%rd13, [_Z8sgemm_v3ILi128ELi128ELi8ELi8ELi8EEvPfS0_S0_iii_param_1];
	ld.param.u64 	%rd14, [_Z8sgemm_v3ILi128ELi128ELi8ELi8ELi8EEvPfS0_S0_iii_param_2];
	ld.param.u32 	%r107, [_Z8sgemm_v3ILi128ELi128ELi8ELi8ELi8EEvPfS0_S0_iii_param_3];
	ld.param.u32 	%r108, [_Z8sgemm_v3ILi128ELi128ELi8ELi8ELi8EEvPfS0_S0_iii_param_4];
	ld.param.u32 	%r109, [_Z8sgemm_v3ILi128ELi128ELi8ELi8ELi8EEvPfS0_S0_iii_param_5];
	cvta.to.global.u64 	%rd1, %rd12;
	cvta.to.global.u64 	%rd2, %rd13;
	cvta.to.global.u64 	%rd3, %rd14;
	mov.u32 	%r110, %ctaid.y;
	shl.b32 	%r1, %r110, 7;
	mov.u32 	%r111, %ctaid.x;
	shl.b32 	%r2, %r111, 7;
	mov.u32 	%r112, %tid.y;
	shl.b32 	%r3, %r112, 3;
	mov.u32 	%r113, %tid.x;
	shl.b32 	%r4, %r113, 3;
	mov.u32 	%r114, %ntid.x;
	mov.u32 	%r115, %ntid.y;
	mul.lo.s32 	%r5, %r114, %r115;
	mad.lo.s32 	%r6, %r112, %r114, %r113;
	setp.lt.s32 	%p1, %r108, 1;
	mov.f32 	%f859, 0f00000000;
	mov.f32 	%f860, %f859;
	mov.f32 	%f861, %f859;
	mov.f32 	%f862, %f859;
	mov.f32 	%f863, %f859;
	mov.f32 	%f864, %f859;
	mov.f32 	%f865, %f859;
	mov.f32 	%f866, %f859;
	mov.f32 	%f867, %f859;
	mov.f32 	%f868, %f859;
	mov.f32 	%f869, %f859;
	mov.f32 	%f870, %f859;
	mov.f32 	%f871, %f859;
	mov.f32 	%f872, %f859;
	mov.f32 	%f873, %f859;
	mov.f32 	%f874, %f859;
	mov.f32 	%f875, %f859;
	mov.f32 	%f876, %f859;
	mov.f32 	%f877, %f859;
	mov.f32 	%f878, %f859;
	mov.f32 	%f879, %f859;
	mov.f32 	%f880, %f859;
	mov.f32 	%f881, %f859;
	mov.f32 	%f882, %f859;
	mov.f32 	%f883, %f859;
	mov.f32 	%f884, %f859;
	mov.f32 	%f885, %f859;
	mov.f32 	%f886, %f859;
	mov.f32 	%f887, %f859;
	mov.f32 	%f888, %f859;
	mov.f32 	%f889, %f859;
	mov.f32 	%f890, %f859;
	mov.f32 	%f891, %f859;
	mov.f32 	%f892, %f859;
	mov.f32 	%f893, %f859;
	mov.f32 	%f894, %f859;
	mov.f32 	%f895, %f859;
	mov.f32 	%f896, %f859;
	mov.f32 	%f897, %f859;
	mov.f32 	%f898, %f859;
	mov.f32 	%f899, %f859;
	mov.f32 	%f900, %f859;
	mov.f32 	%f901, %f859;
	mov.f32 	%f902, %f859;
	mov.f32 	%f903, %f859;
	mov.f32 	%f904, %f859;
	mov.f32 	%f905, %f859;
	mov.f32 	%f906, %f859;
	mov.f32 	%f907, %f859;
	mov.f32 	%f908, %f859;
	mov.f32 	%f909, %f859;
	mov.f32 	%f910, %f859;
	mov.f32 	%f911, %f859;
	mov.f32 	%f912, %f859;
	mov.f32 	%f913, %f859;
	mov.f32 	%f914, %f859;
	mov.f32 	%f915, %f859;
	mov.f32 	%f916, %f859;
	mov.f32 	%f917, %f859;
	mov.f32 	%f918, %f859;
	mov.f32 	%f919, %f859;
	mov.f32 	%f920, %f859;
	mov.f32 	%f921, %f859;
	mov.f32 	%f922, %f859;
	@%p1 bra 	$L__BB0_53;
	add.s32 	%r117, %r108, 7;
	shr.u32 	%r7, %r117, 3;
	add.s32 	%r8, %r6, %r5;
	max.u32 	%r118, %r8, 1024;
	setp.lt.u32 	%p2, %r8, 1024;
	selp.u32 	%r119, 1, 0, %p2;
	add.s32 	%r120, %r8, %r119;
	sub.s32 	%r121, %r118, %r120;
	div.u32 	%r122, %r121, %r5;
	add.s32 	%r9, %r122, %r119;
	add.s32 	%r123, %r9, 1;
	and.b32  	%r10, %r123, 3;
	shr.u32 	%r124, %r6, 3;
	and.b32  	%r11, %r6, 7;
	add.s32 	%r12, %r124, %r1;
	shl.b32 	%r125, %r6, 9;
	and.b32  	%r126, %r125, 3584;
	mov.u32 	%r127, _ZZ8sgemm_v3ILi128ELi128ELi8ELi8ELi8EEvPfS0_S0_iiiE3AsT;
	add.s32 	%r128, %r127, %r126;
	shl.b32 	%r129, %r124, 2;
	add.s32 	%r13, %r128, %r129;
	mul.lo.s32 	%r14, %r12, %r108;
	shr.u32 	%r130, %r8, 3;
	and.b32  	%r15, %r8, 7;
	add.s32 	%r16, %r130, %r1;
	shl.b32 	%r131, %r8, 9;
	and.b32  	%r132, %r131, 3584;
	add.s32 	%r133, %r127, %r132;
	shl.b32 	%r134, %r130, 2;
	add.s32 	%r17, %r133, %r134;
	mul.lo.s32 	%r18, %r16, %r108;
	add.s32 	%r19, %r8, %r5;
	shr.u32 	%r135, %r19, 3;
	and.b32  	%r20, %r19, 7;
	add.s32 	%r21, %r135, %r1;
	shl.b32 	%r136, %r19, 9;
	and.b32  	%r137, %r136, 3584;
	add.s32 	%r138, %r127, %r137;
	shl.b32 	%r139, %r135, 2;
	add.s32 	%r22, %r138, %r139;
	mul.lo.s32 	%r23, %r21, %r108;
	add.s32 	%r24, %r19, %r5;
	shr.u32 	%r25, %r6, 7;
	and.b32  	%r140, %r6, 127;
	add.s32 	%r26, %r140, %r2;
	shl.b32 	%r141, %r25, 9;
	mov.u32 	%r142, _ZZ8sgemm_v3ILi128ELi128ELi8ELi8ELi8EEvPfS0_S0_iiiE2Bs;
	add.s32 	%r143, %r142, %r141;
	shl.b32 	%r144, %r6, 2;
	and.b32  	%r145, %r144, 508;
	add.s32 	%r27, %r143, %r145;
	shr.u32 	%r28, %r8, 7;
	and.b32  	%r146, %r8, 127;
	add.s32 	%r29, %r146, %r2;
	shl.b32 	%r147, %r28, 9;
	add.s32 	%r148, %r142, %r147;
	shl.b32 	%r149, %r8, 2;
	and.b32  	%r150, %r149, 508;
	add.s32 	%r30, %r148, %r150;
	shr.u32 	%r31, %r19, 7;
	and.b32  	%r151, %r19, 127;
	add.s32 	%r32, %r151, %r2;
	shl.b32 	%r152, %r31, 9;
	add.s32 	%r153, %r142, %r152;
	shl.b32 	%r154, %r19, 2;
	and.b32  	%r155, %r154, 508;
	add.s32 	%r33, %r153, %r155;
	shl.b32 	%r156, %r3, 2;
	add.s32 	%r34, %r127, %r156;
	shl.b32 	%r157, %r4, 2;
	add.s32 	%r35, %r142, %r157;
	shl.b32 	%r36, %r5, 2;
	mov.b32 	%r339, 0;
	mov.f32 	%f859, 0f00000000;
$L__BB0_2:
	setp.gt.u32 	%p3, %r6, 1023;
	@%p3 bra 	$L__BB0_52;
	setp.eq.s32 	%p4, %r10, 0;
	shl.b32 	%r38, %r339, 3;
	mov.u32 	%r340, %r6;
	@%p4 bra 	$L__BB0_13;
	setp.ge.s32 	%p5, %r12, %r107;
	add.s32 	%r39, %r11, %r38;
	setp.ge.s32 	%p6, %r39, %r108;
	mov.f32 	%f857, 0f00000000;
	or.pred  	%p7, %p5, %p6;
	@%p7 bra 	$L__BB0_6;
	add.s32 	%r159, %r14, %r39;
	mul.wide.u32 	%rd15, %r159, 4;
	add.s64 	%rd16, %rd1, %rd15;
	ld.global.nc.f32 	%f857, [%rd16];
$L__BB0_6:
	setp.eq.s32 	%p8, %r10, 1;
	st.shared.f32 	[%r13], %f857;
	mov.u32 	%r340, %r8;
	@%p8 bra 	$L__BB0_13;
	setp.ge.s32 	%p9, %r16, %r107;
	add.s32 	%r40, %r15, %r38;
	setp.ge.s32 	%p10, %r40, %r108;
	mov.f32 	%f858, 0f00000000;
	or.pred  	%p11, %p9, %p10;
	@%p11 bra 	$L__BB0_9;
	add.s32 	%r161, %r18, %r40;
	mul.wide.u32 	%rd17, %r161, 4;
	add.s64 	%rd18, %rd1, %rd17;
	ld.global.nc.f32 	%f858, [%rd18];
$L__BB0_9:
	setp.eq.s32 	%p12, %r10, 2;
	st.shared.f32 	[%r17], %f858;
	mov.u32 	%r340, %r19;
	@%p12 bra 	$L__BB0_13;
	setp.lt.s32 	%p13, %r21, %r107;
	add.s32 	%r41, %r20, %r38;
	setp.lt.s32 	%p14, %r41, %r108;
	and.pred  	%p15, %p13, %p14;
	@%p15 bra 	$L__BB0_12;
	mov.b32 	%r163, 0;
	st.shared.u32 	[%r22], %r163;
	mov.u32 	%r340, %r24;
	bra.uni 	$L__BB0_13;
$L__BB0_12:
	add.s32 	%r164, %r23, %r41;
	mul.wide.u32 	%rd19, %r164, 4;
	add.s64 	%rd20, %rd1, %rd19;
	ld.global.nc.f32 	%f205, [%rd20];
	st.shared.f32 	[%r22], %f205;
	mov.u32 	%r340, %r24;
$L__BB0_13:
	setp.lt.u32 	%p16, %r9, 3;
	@%p16 bra 	$L__BB0_17;
	shl.b32 	%r165, %r5, 1;
	add.s32 	%r344, %r165, %r340;
	mad.lo.s32 	%r343, %r5, 3, %r340;
	add.s32 	%r342, %r5, %r340;
$L__BB0_15:
	shr.u32 	%r56, %r340, 3;
	and.b32  	%r57, %r340, 7;
	add.s32 	%r58, %r56, %r1;
	add.s32 	%r59, %r57, %r38;
	setp.ge.s32 	%p17, %r58, %r107;
	setp.ge.s32 	%p18, %r59, %r108;
	or.pred  	%p19, %p17, %p18;
	@%p19 bra 	$L__BB0_30;
	mad.lo.s32 	%r172, %r58, %r108, %r59;
	mul.wide.u32 	%rd21, %r172, 4;
	add.s64 	%rd22, %rd1, %rd21;
	ld.global.nc.f32 	%f206, [%rd22];
	shl.b32 	%r173, %r57, 9;
	mov.u32 	%r174, _ZZ8sgemm_v3ILi128ELi128ELi8ELi8ELi8EEvPfS0_S0_iiiE3AsT;
	add.s32 	%r175, %r174, %r173;
	shl.b32 	%r176, %r56, 2;
	add.s32 	%r177, %r175, %r176;
	st.shared.f32 	[%r177], %f206;
	bra.uni 	$L__BB0_31;
$L__BB0_17:
	mov.u32 	%r341, %r6;
	@%p4 bra 	$L__BB0_27;
	setp.ge.s32 	%p31, %r26, %r109;
	add.s32 	%r48, %r25, %r38;
	setp.ge.s32 	%p32, %r48, %r108;
	mov.f32 	%f923, 0f00000000;
	or.pred  	%p33, %p32, %p31;
	@%p33 bra 	$L__BB0_20;
	mad.lo.s32 	%r215, %r48, %r109, %r26;
	mul.wide.s32 	%rd29, %r215, 4;
	add.s64 	%rd30, %rd2, %rd29;
	ld.global.nc.f32 	%f923, [%rd30];
$L__BB0_20:
	setp.eq.s32 	%p34, %r10, 1;
	st.shared.f32 	[%r27], %f923;
	mov.u32 	%r341, %r8;
	@%p34 bra 	$L__BB0_27;
	setp.ge.s32 	%p35, %r29, %r109;
	add.s32 	%r49, %r28, %r38;
	setp.ge.s32 	%p36, %r49, %r108;
	mov.f32 	%f924, 0f00000000;
	or.pred  	%p37, %p36, %p35;
	@%p37 bra 	$L__BB0_23;
	mad.lo.s32 	%r216, %r49, %r109, %r29;
	mul.wide.s32 	%rd31, %r216, 4;
	add.s64 	%rd32, %rd2, %rd31;
	ld.global.nc.f32 	%f924, [%rd32];
$L__BB0_23:
	setp.eq.s32 	%p38, %r10, 2;
	st.shared.f32 	[%r30], %f924;
	mov.u32 	%r341, %r19;
	@%p38 bra 	$L__BB0_27;
	setp.lt.s32 	%p39, %r32, %r109;
	add.s32 	%r50, %r31, %r38;
	setp.lt.s32 	%p40, %r50, %r108;
	and.pred  	%p41, %p40, %p39;
	@%p41 bra 	$L__BB0_26;
	mov.b32 	%r217, 0;
	st.shared.u32 	[%r33], %r217;
	mov.u32 	%r341, %r24;
	bra.uni 	$L__BB0_27;
$L__BB0_26:
	mad.lo.s32 	%r218, %r50, %r109, %r32;
	mul.wide.s32 	%rd33, %r218, 4;
	add.s64 	%rd34, %rd2, %rd33;
	ld.global.nc.f32 	%f212, [%rd34];
	st.shared.f32 	[%r33], %f212;
	mov.u32 	%r341, %r24;
$L__BB0_27:
	@%p16 bra 	$L__BB0_52;
$L__BB0_28:
	shr.u32 	%r79, %r341, 7;
	and.b32  	%r80, %r341, 127;
	add.s32 	%r81, %r79, %r38;
	add.s32 	%r82, %r80, %r2;
	setp.ge.s32 	%p43, %r81, %r108;
	setp.ge.s32 	%p44, %r82, %r109;
	or.pred  	%p45, %p43, %p44;
	@%p45 bra 	$L__BB0_41;
	mad.lo.s32 	%r225, %r81, %r109, %r82;
	mul.wide.s32 	%rd35, %r225, 4;
	add.s64 	%rd36, %rd2, %rd35;
	ld.global.nc.f32 	%f213, [%rd36];
	shl.b32 	%r226, %r79, 9;
	mov.u32 	%r227, _ZZ8sgemm_v3ILi128ELi128ELi8ELi8ELi8EEvPfS0_S0_iiiE2Bs;
	add.s32 	%r228, %r227, %r226;
	shl.b32 	%r229, %r80, 2;
	add.s32 	%r230, %r228, %r229;
	st.shared.f32 	[%r230], %f213;
	bra.uni 	$L__BB0_42;
$L__BB0_30:
	shl.b32 	%r166, %r57, 9;
	mov.u32 	%r167, _ZZ8sgemm_v3ILi128ELi128ELi8ELi8ELi8EEvPfS0_S0_iiiE3AsT;
	add.s32 	%r168, %r167, %r166;
	shl.b32 	%r169, %r56, 2;
	add.s32 	%r170, %r168, %r169;
	mov.b32 	%r171, 0;
	st.shared.u32 	[%r170], %r171;
$L__BB0_31:
	shr.u32 	%r60, %r342, 3;
	and.b32  	%r61, %r342, 7;
	add.s32 	%r62, %r60, %r1;
	add.s32 	%r63, %r61, %r38;
	setp.lt.s32 	%p20, %r62, %r107;
	setp.lt.s32 	%p21, %r63, %r108;
	and.pred  	%p22, %p20, %p21;
	@%p22 bra 	$L__BB0_33;
	shl.b32 	%r178, %r61, 9;
	mov.u32 	%r179, _ZZ8sgemm_v3ILi128ELi128ELi8ELi8ELi8EEvPfS0_S0_iiiE3AsT;
	add.s32 	%r180, %r179, %r178;
	shl.b32 	%r181, %r60, 2;
	add.s32 	%r182, %r180, %r181;
	mov.b32 	%r183, 0;
	st.shared.u32 	[%r182], %r183;
	bra.uni 	$L__BB0_34;
$L__BB0_33:
	mad.lo.s32 	%r184, %r62, %r108, %r63;
	mul.wide.u32 	%rd23, %r184, 4;
	add.s64 	%rd24, %rd1, %rd23;
	ld.global.nc.f32 	%f207, [%rd24];
	shl.b32 	%r185, %r61, 9;
	mov.u32 	%r186, _ZZ8sgemm_v3ILi128ELi128ELi8ELi8ELi8EEvPfS0_S0_iiiE3AsT;
	add.s32 	%r187, %r186, %r185;
	shl.b32 	%r188, %r60, 2;
	add.s32 	%r189, %r187, %r188;
	st.shared.f32 	[%r189], %f207;
$L__BB0_34:
	add.s32 	%r64, %r340, %r5;
	shr.u32 	%r65, %r344, 3;
	and.b32  	%r66, %r344, 7;
	add.s32 	%r67, %r65, %r1;
	add.s32 	%r68, %r66, %r38;
	setp.lt.s32 	%p23, %r67, %r107;
	setp.lt.s32 	%p24, %r68, %r108;
	and.pred  	%p25, %p23, %p24;
	@%p25 bra 	$L__BB0_36;
	shl.b32 	%r190, %r66, 9;
	mov.u32 	%r191, _ZZ8sgemm_v3ILi128ELi128ELi8ELi8ELi8EEvPfS0_S0_iiiE3AsT;
	add.s32 	%r192, %r191, %r190;
	shl.b32 	%r193, %r65, 2;
	add.s32 	%r194, %r192, %r193;
	mov.b32 	%r195, 0;
	st.shared.u32 	[%r194], %r195;
	bra.uni 	$L__BB0_37;
$L__BB0_36:
	mad.lo.s32 	%r196, %r67, %r108, %r68;
	mul.wide.u32 	%rd25, %r196, 4;
	add.s64 	%rd26, %rd1, %rd25;
	ld.global.nc.f32 	%f208, [%rd26];
	shl.b32 	%r197, %r66, 9;
	mov.u32 	%r198, _ZZ8sgemm_v3ILi128ELi128ELi8ELi8ELi8EEvPfS0_S0_iiiE3AsT;
	add.s32 	%r199, %r198, %r197;
	shl.b32 	%r200, %r65, 2;
	add.s32 	%r201, %r199, %r200;
	st.shared.f32 	[%r201], %f208;
$L__BB0_37:
	add.s32 	%r69, %r64, %r5;
	shr.u32 	%r70, %r343, 3;
	and.b32  	%r71, %r343, 7;
	add.s32 	%r72, %r70, %r1;
	add.s32 	%r73, %r71, %r38;
	setp.lt.s32 	%p26, %r72, %r107;
	setp.lt.s32 	%p27, %r73, %r108;
	and.pred  	%p28, %p26, %p27;
	@%p28 bra 	$L__BB0_39;
	shl.b32 	%r202, %r71, 9;
	mov.u32 	%r203, _ZZ8sgemm_v3ILi128ELi128ELi8ELi8ELi8EEvPfS0_S0_iiiE3AsT;
	add.s32 	%r204, %r203, %r202;
	shl.b32 	%r205, %r70, 2;
	add.s32 	%r206, %r204, %r205;
	mov.b32 	%r207, 0;
	st.shared.u32 	[%r206], %r207;
	bra.uni 	$L__BB0_40;
$L__BB0_39:
	mad.lo.s32 	%r208, %r72, %r108, %r73;
	mul.wide.u32 	%rd27, %r208, 4;
	add.s64 	%rd28, %rd1, %rd27;
	ld.global.nc.f32 	%f209, [%rd28];
	shl.b32 	%r209, %r71, 9;
	mov.u32 	%r210, _ZZ8sgemm_v3ILi128ELi128ELi8ELi8ELi8EEvPfS0_S0_iiiE3AsT;
	add.s32 	%r211, %r210, %r209;
	shl.b32 	%r212, %r70, 2;
	add.s32 	%r213, %r211, %r212;
	st.shared.f32 	[%r213], %f209;
$L__BB0_40:
	add.s32 	%r214, %r69, %r5;
	add.s32 	%r340, %r214, %r5;
	add.s32 	%r344, %r344, %r36;
	add.s32 	%r343, %r343, %r36;
	add.s32 	%r342, %r342, %r36;
	setp.lt.u32 	%p29, %r340, 1024;
	@%p29 bra 	$L__BB0_15;
	bra.uni 	$L__BB0_17;
$L__BB0_41:
	shl.b32 	%r219, %r79, 9;
	mov.u32 	%r220, _ZZ8sgemm_v3ILi128ELi128ELi8ELi8ELi8EEvPfS0_S0_iiiE2Bs;
	add.s32 	%r221, %r220, %r219;
	shl.b32 	%r222, %r80, 2;
	add.s32 	%r223, %r221, %r222;
	mov.b32 	%r224, 0;
	st.shared.u32 	[%r223], %r224;
$L__BB0_42:
	add.s32 	%r83, %r341, %r5;
	shr.u32 	%r84, %r83, 7;
	and.b32  	%r85, %r83, 127;
	add.s32 	%r86, %r84, %r38;
	add.s32 	%r87, %r85, %r2;
	setp.lt.s32 	%p46, %r86, %r108;
	setp.lt.s32 	%p47, %r87, %r109;
	and.pred  	%p48, %p46, %p47;
	@%p48 bra 	$L__BB0_44;
	shl.b32 	%r231, %r84, 9;
	mov.u32 	%r232, _ZZ8sgemm_v3ILi128ELi128ELi8ELi8ELi8EEvPfS0_S0_iiiE2Bs;
	add.s32 	%r233, %r232, %r231;
	shl.b32 	%r234, %r85, 2;
	add.s32 	%r235, %r233, %r234;
	mov.b32 	%r236, 0;
	st.shared.u32 	[%r235], %r236;
	bra.uni 	$L__BB0_45;
$L__BB0_44:
	mad.lo.s32 	%r237, %r86, %r109, %r87;
	mul.wide.s32 	%rd37, %r237, 4;
	add.s64 	%rd38, %rd2, %rd37;
	ld.global.nc.f32 	%f214, [%rd38];
	shl.b32 	%r238, %r84, 9;
	mov.u32 	%r239, _ZZ8sgemm_v3ILi128ELi128ELi8ELi8ELi8EEvPfS0_S0_iiiE2Bs;
	add.s32 	%r240, %r239, %r238;
	shl.b32 	%r241, %r85, 2;
	add.s32 	%r242, %r240, %r241;
	st.shared.f32 	[%r242], %f214;
$L__BB0_45:
	add.s32 	%r88, %r83, %r5;
	shr.u32 	%r89, %r88, 7;
	and.b32  	%r90, %r88, 127;
	add.s32 	%r91, %r89, %r38;
	add.s32 	%r92, %r90, %r2;
	setp.lt.s32 	%p49, %r91, %r108;
	setp.lt.s32 	%p50, %r92, %r109;
	and.pred  	%p51, %p49, %p50;
	@%p51 bra 	$L__BB0_47;
	shl.b32 	%r243, %r89, 9;
	mov.u32 	%r244, _ZZ8sgemm_v3ILi128ELi128ELi8ELi8ELi8EEvPfS0_S0_iiiE2Bs;
	add.s32 	%r245, %r244, %r243;
	shl.b32 	%r246, %r90, 2;
	add.s32 	%r247, %r245, %r246;
	mov.b32 	%r248, 0;
	st.shared.u32 	[%r247], %r248;
	bra.uni 	$L__BB0_48;
$L__BB0_47:
	mad.lo.s32 	%r249, %r91, %r109, %r92;
	mul.wide.s32 	%rd39, %r249, 4;
	add.s64 	%rd40, %rd2, %rd39;
	ld.global.nc.f32 	%f215, [%rd40];
	shl.b32 	%r250, %r89, 9;
	mov.u32 	%r251, _ZZ8sgemm_v3ILi128ELi128ELi8ELi8ELi8EEvPfS0_S0_iiiE2Bs;
	add.s32 	%r252, %r251, %r250;
	shl.b32 	%r253, %r90, 2;
	add.s32 	%r254, %r252, %r253;
	st.shared.f32 	[%r254], %f215;
$L__BB0_48:
	add.s32 	%r93, %r88, %r5;
	shr.u32 	%r94, %r93, 7;
	and.b32  	%r95, %r93, 127;
	add.s32 	%r96, %r94, %r38;
	add.s32 	%r97, %r95, %r2;
	setp.lt.s32 	%p52, %r96, %r108;
	setp.lt.s32 	%p53, %r97, %r109;
	and.pred  	%p54, %p52, %p53;
	@%p54 bra 	$L__BB0_50;
	shl.b32 	%r255, %r94, 9;
	mov.u32 	%r256, _ZZ8sgemm_v3ILi128ELi128ELi8ELi8ELi8EEvPfS0_S0_iiiE2Bs;
	add.s32 	%r257, %r256, %r255;
	shl.b32 	%r258, %r95, 2;
	add.s32 	%r259, %r257, %r258;
	mov.b32 	%r260, 0;
	st.shared.u32 	[%r259], %r260;
	bra.uni 	$L__BB0_51;
$L__BB0_50:
	mad.lo.s32 	%r261, %r96, %r109, %r97;
	mul.wide.s32 	%rd41, %r261, 4;
	add.s64 	%rd42, %rd2, %rd41;
	ld.global.nc.f32 	%f216, [%rd42];
	shl.b32 	%r262, %r94, 9;
	mov.u32 	%r263, _ZZ8sgemm_v3ILi128ELi128ELi8ELi8ELi8EEvPfS0_S0_iiiE2Bs;
	add.s32 	%r264, %r263, %r262;
	shl.b32 	%r265, %r95, 2;
	add.s32 	%r266, %r264, %r265;
	st.shared.f32 	[%r266], %f216;
$L__BB0_51:
	add.s32 	%r341, %r93, %r5;
	setp.lt.u32 	%p55, %r341, 1024;
	@%p55 bra 	$L__BB0_28;
$L__BB0_52:
	bar.sync 	0;
	ld.shared.f32 	%f217, [%r34];
	ld.shared.f32 	%f218, [%r34+4];
	ld.shared.f32 	%f219, [%r34+8];
	ld.shared.f32 	%f220, [%r34+12];
	ld.shared.f32 	%f221, [%r34+16];
	ld.shared.f32 	%f222, [%r34+20];
	ld.shared.f32 	%f223, [%r34+24];
	ld.shared.f32 	%f224, [%r34+28];
	ld.shared.f32 	%f225, [%r35];
	ld.shared.f32 	%f226, [%r35+4];
	ld.shared.f32 	%f227, [%r35+8];
	ld.shared.f32 	%f228, [%r35+12];
	ld.shared.f32 	%f229, [%r35+16];
	ld.shared.f32 	%f230, [%r35+20];
	ld.shared.f32 	%f231, [%r35+24];
	ld.shared.f32 	%f232, [%r35+28];
	fma.rn.f32 	%f233, %f217, %f225, %f922;
	fma.rn.f32 	%f234, %f217, %f226, %f921;
	fma.rn.f32 	%f235, %f217, %f227, %f920;
	fma.rn.f32 	%f236, %f217, %f228, %f919;
	fma.rn.f32 	%f237, %f217, %f229, %f918;
	fma.rn.f32 	%f238, %f217, %f230, %f917;
	fma.rn.f32 	%f239, %f217, %f231, %f916;
	fma.rn.f32 	%f240, %f217, %f232, %f915;
	fma.rn.f32 	%f241, %f218, %f225, %f914;
	fma.rn.f32 	%f242, %f218, %f226, %f913;
	fma.rn.f32 	%f243, %f218, %f227, %f912;
	fma.rn.f32 	%f244, %f218, %f228, %f911;
	fma.rn.f32 	%f245, %f218, %f229, %f910;
	fma.rn.f32 	%f246, %f218, %f230, %f909;
	fma.rn.f32 	%f247, %f218, %f231, %f908;
	fma.rn.f32 	%f248, %f218, %f232, %f907;
	fma.rn.f32 	%f249, %f219, %f225, %f906;
	fma.rn.f32 	%f250, %f219, %f226, %f905;
	fma.rn.f32 	%f251, %f219, %f227, %f904;
	fma.rn.f32 	%f252, %f219, %f228, %f903;
	fma.rn.f32 	%f253, %f219, %f229, %f902;
	fma.rn.f32 	%f254, %f219, %f230, %f901;
	fma.rn.f32 	%f255, %f219, %f231, %f900;
	fma.rn.f32 	%f256, %f219, %f232, %f899;
	fma.rn.f32 	%f257, %f220, %f225, %f898;
	fma.rn.f32 	%f258, %f220, %f226, %f897;
	fma.rn.f32 	%f259, %f220, %f227, %f896;
	fma.rn.f32 	%f260, %f220, %f228, %f895;
	fma.rn.f32 	%f261, %f220, %f229, %f894;
	fma.rn.f32 	%f262, %f220, %f230, %f893;
	fma.rn.f32 	%f263, %f220, %f231, %f892;
	fma.rn.f32 	%f264, %f220, %f232, %f891;
	fma.rn.f32 	%f265, %f221, %f225, %f890;
	fma.rn.f32 	%f266, %f221, %f226, %f889;
	fma.rn.f32 	%f267, %f221, %f227, %f888;
	fma.rn.f32 	%f268, %f221, %f228, %f887;
	fma.rn.f32 	%f269, %f221, %f229, %f886;
	fma.rn.f32 	%f270, %f221, %f230, %f885;
	fma.rn.f32 	%f271, %f221, %f231, %f884;
	fma.rn.f32 	%f272, %f221, %f232, %f883;
	fma.rn.f32 	%f273, %f222, %f225, %f882;
	fma.rn.f32 	%f274, %f222, %f226, %f881;
	fma.rn.f32 	%f275, %f222, %f227, %f880;
	fma.rn.f32 	%f276, %f222, %f228, %f879;
	fma.rn.f32 	%f277, %f222, %f229, %f878;
	fma.rn.f32 	%f278, %f222, %f230, %f877;
	fma.rn.f32 	%f279, %f222, %f231, %f876;
	fma.rn.f32 	%f280, %f222, %f232, %f875;
	fma.rn.f32 	%f281, %f223, %f225, %f874;
	fma.rn.f32 	%f282, %f223, %f226, %f873;
	fma.rn.f32 	%f283, %f223, %f227, %f872;
	fma.rn.f32 	%f284, %f223, %f228, %f871;
	fma.rn.f32 	%f285, %f223, %f229, %f870;
	fma.rn.f32 	%f286, %f223, %f230, %f869;
	fma.rn.f32 	%f287, %f223, %f231, %f868;
	fma.rn.f32 	%f288, %f223, %f232, %f867;
	fma.rn.f32 	%f289, %f224, %f225, %f866;
	fma.rn.f32 	%f290, %f224, %f226, %f865;
	fma.rn.f32 	%f291, %f224, %f227, %f864;
	fma.rn.f32 	%f292, %f224, %f228, %f863;
	fma.rn.f32 	%f293, %f224, %f229, %f862;
	fma.rn.f32 	%f294, %f224, %f230, %f861;
	fma.rn.f32 	%f295, %f224, %f231, %f860;
	fma.rn.f32 	%f296, %f224, %f232, %f859;
	ld.shared.f32 	%f297, [%r34+512];
	ld.shared.f32 	%f298, [%r34+516];
	ld.shared.f32 	%f299, [%r34+520];
	ld.shared.f32 	%f300, [%r34+524];
	ld.shared.f32 	%f301, [%r34+528];
	ld.shared.f32 	%f302, [%r34+532];
	ld.shared.f32 	%f303, [%r34+536];
	ld.shared.f32 	%f304, [%r34+540];
	ld.shared.f32 	%f305, [%r35+512];
	ld.shared.f32 	%f306, [%r35+516];
	ld.shared.f32 	%f307, [%r35+520];
	ld.shared.f32 	%f308, [%r35+524];
	ld.shared.f32 	%f309, [%r35+528];
	ld.shared.f32 	%f310, [%r35+532];
	ld.shared.f32 	%f311, [%r35+536];
	ld.shared.f32 	%f312, [%r35+540];
	fma.rn.f32 	%f313, %f297, %f305, %f233;
	fma.rn.f32 	%f314, %f297, %f306, %f234;
	fma.rn.f32 	%f315, %f297, %f307, %f235;
	fma.rn.f32 	%f316, %f297, %f308, %f236;
	fma.rn.f32 	%f317, %f297, %f309, %f237;
	fma.rn.f32 	%f318, %f297, %f310, %f238;
	fma.rn.f32 	%f319, %f297, %f311, %f239;
	fma.rn.f32 	%f320, %f297, %f312, %f240;
	fma.rn.f32 	%f321, %f298, %f305, %f241;
	fma.rn.f32 	%f322, %f298, %f306, %f242;
	fma.rn.f32 	%f323, %f298, %f307, %f243;
	fma.rn.f32 	%f324, %f298, %f308, %f244;
	fma.rn.f32 	%f325, %f298, %f309, %f245;
	fma.rn.f32 	%f326, %f298, %f310, %f246;
	fma.rn.f32 	%f327, %f298, %f311, %f247;
	fma.rn.f32 	%f328, %f298, %f312, %f248;
	fma.rn.f32 	%f329, %f299, %f305, %f249;
	fma.rn.f32 	%f330, %f299, %f306, %f250;
	fma.rn.f32 	%f331, %f299, %f307, %f251;
	fma.rn.f32 	%f332, %f299, %f308, %f252;
	fma.rn.f32 	%f333, %f299, %f309, %f253;
	fma.rn.f32 	%f334, %f299, %f310, %f254;
	fma.rn.f32 	%f335, %f299, %f311, %f255;
	fma.rn.f32 	%f336, %f299, %f312, %f256;
	fma.rn.f32 	%f337, %f300, %f305, %f257;
	fma.rn.f32 	%f338, %f300, %f306, %f258;
	fma.rn.f32 	%f339, %f300, %f307, %f259;
	fma.rn.f32 	%f340, %f300, %f308, %f260;
	fma.rn.f32 	%f341, %f300, %f309, %f261;
	fma.rn.f32 	%f342, %f300, %f310, %f262;
	fma.rn.f32 	%f343, %f300, %f311, %f263;
	fma.rn.f32 	%f344, %f300, %f312, %f264;
	fma.rn.f32 	%f345, %f301, %f305, %f265;
	fma.rn.f32 	%f346, %f301, %f306, %f266;
	fma.rn.f32 	%f347, %f301, %f307, %f267;
	fma.rn.f32 	%f348, %f301, %f308, %f268;
	fma.rn.f32 	%f349, %f301, %f309, %f269;
	fma.rn.f32 	%f350, %f301, %f310, %f270;
	fma.rn.f32 	%f351, %f301, %f311, %f271;
	fma.rn.f32 	%f352, %f301, %f312, %f272;
	fma.rn.f32 	%f353, %f302, %f305, %f273;
	fma.rn.f32 	%f354, %f302, %f306, %f274;
	fma.rn.f32 	%f355, %f302, %f307, %f275;
	fma.rn.f32 	%f356, %f302, %f308, %f276;
	fma.rn.f32 	%f357, %f302, %f309, %f277;
	fma.rn.f32 	%f358, %f302, %f310, %f278;
	fma.rn.f32 	%f359, %f302, %f311, %f279;
	fma.rn.f32 	%f360, %f302, %f312, %f280;
	fma.rn.f32 	%f361, %f303, %f305, %f281;
	fma.rn.f32 	%f362, %f303, %f306, %f282;
	fma.rn.f32 	%f363, %f303, %f307, %f283;
	fma.rn.f32 	%f364, %f303, %f308, %f284;
	fma.rn.f32 	%f365, %f303, %f309, %f285;
	fma.rn.f32 	%f366, %f303, %f310, %f286;
	fma.rn.f32 	%f367, %f303, %f311, %f287;
	fma.rn.f32 	%f368, %f303, %f312, %f288;
	fma.rn.f32 	%f369, %f304, %f305, %f289;
	fma.rn.f32 	%f370, %f304, %f306, %f290;
	fma.rn.f32 	%f371, %f304, %f307, %f291;
	fma.rn.f32 	%f372, %f304, %f308, %f292;
	fma.rn.f32 	%f373, %f304, %f309, %f293;
	fma.rn.f32 	%f374, %f304, %f310, %f294;
	fma.rn.f32 	%f375, %f304, %f311, %f295;
	fma.rn.f32 	%f376, %f304, %f312, %f296;
	ld.shared.f32 	%f377, [%r34+1024];
	ld.shared.f32 	%f378, [%r34+1028];
	ld.shared.f32 	%f379, [%r34+1032];
	ld.shared.f32 	%f380, [%r34+1036];
	ld.shared.f32 	%f381, [%r34+1040];
	ld.shared.f32 	%f382, [%r34+1044];
	ld.shared.f32 	%f383, [%r34+1048];
	ld.shared.f32 	%f384, [%r34+1052];
	ld.shared.f32 	%f385, [%r35+1024];
	ld.shared.f32 	%f386, [%r35+1028];
	ld.shared.f32 	%f387, [%r35+1032];
	ld.shared.f32 	%f388, [%r35+1036];
	ld.shared.f32 	%f389, [%r35+1040];
	ld.shared.f32 	%f390, [%r35+1044];
	ld.shared.f32 	%f391, [%r35+1048];
	ld.shared.f32 	%f392, [%r35+1052];
	fma.rn.f32 	%f393, %f377, %f385, %f313;
	fma.rn.f32 	%f394, %f377, %f386, %f314;
	fma.rn.f32 	%f395, %f377, %f387, %f315;
	fma.rn.f32 	%f396, %f377, %f388, %f316;
	fma.rn.f32 	%f397, %f377, %f389, %f317;
	fma.rn.f32 	%f398, %f377, %f390, %f318;
	fma.rn.f32 	%f399, %f377, %f391, %f319;
	fma.rn.f32 	%f400, %f377, %f392, %f320;
	fma.rn.f32 	%f401, %f378, %f385, %f321;
	fma.rn.f32 	%f402, %f378, %f386, %f322;
	fma.rn.f32 	%f403, %f378, %f387, %f323;
	fma.rn.f32 	%f404, %f378, %f388, %f324;
	fma.rn.f32 	%f405, %f378, %f389, %f325;
	fma.rn.f32 	%f406, %f378, %f390, %f326;
	fma.rn.f32 	%f407, %f378, %f391, %f327;
	fma.rn.f32 	%f408, %f378, %f392, %f328;
	fma.rn.f32 	%f409, %f379, %f385, %f329;
	fma.rn.f32 	%f410, %f379, %f386, %f330;
	fma.rn.f32 	%f411, %f379, %f387, %f331;
	fma.rn.f32 	%f412, %f379, %f388, %f332;
	fma.rn.f32 	%f413, %f379, %f389, %f333;
	fma.rn.f32 	%f414, %f379, %f390, %f334;
	fma.rn.f32 	%f415, %f379, %f391, %f335;
	fma.rn.f32 	%f416, %f379, %f392, %f336;
	fma.rn.f32 	%f417, %f380, %f385, %f337;
	fma.rn.f32 	%f418, %f380, %f386, %f338;
	fma.rn.f32 	%f419, %f380, %f387, %f339;
	fma.rn.f32 	%f420, %f380, %f388, %f340;
	fma.rn.f32 	%f421, %f380, %f389, %f341;
	fma.rn.f32 	%f422, %f380, %f390, %f342;
	fma.rn.f32 	%f423, %f380, %f391, %f343;
	fma.rn.f32 	%f424, %f380, %f392, %f344;
	fma.rn.f32 	%f425, %f381, %f385, %f345;
	fma.rn.f32 	%f426, %f381, %f386, %f346;
	fma.rn.f32 	%f427, %f381, %f387, %f347;
	fma.rn.f32 	%f428, %f381, %f388, %f348;
	fma.rn.f32 	%f429, %f381, %f389, %f349;
	fma.rn.f32 	%f430, %f381, %f390, %f350;
	fma.rn.f32 	%f431, %f381, %f391, %f351;
	fma.rn.f32 	%f432, %f381, %f392, %f352;
	fma.rn.f32 	%f433, %f382, %f385, %f353;
	fma.rn.f32 	%f434, %f382, %f386, %f354;
	fma.rn.f32 	%f435, %f382, %f387, %f355;
	fma.rn.f32 	%f436, %f382, %f388, %f356;
	fma.rn.f32 	%f437, %f382, %f389, %f357;
	fma.rn.f32 	%f438, %f382, %f390, %f358;
	fma.rn.f32 	%f439, %f382, %f391, %f359;
	fma.rn.f32 	%f440, %f382, %f392, %f360;
	fma.rn.f32 	%f441, %f383, %f385, %f361;
	fma.rn.f32 	%f442, %f383, %f386, %f362;
	fma.rn.f32 	%f443, %f383, %f387, %f363;
	fma.rn.f32 	%f444, %f383, %f388, %f364;
	fma.rn.f32 	%f445, %f383, %f389, %f365;
	fma.rn.f32 	%f446, %f383, %f390, %f366;
	fma.rn.f32 	%f447, %f383, %f391, %f367;
	fma.rn.f32 	%f448, %f383, %f392, %f368;
	fma.rn.f32 	%f449, %f384, %f385, %f369;
	fma.rn.f32 	%f450, %f384, %f386, %f370;
	fma.rn.f32 	%f451, %f384, %f387, %f371;
	fma.rn.f32 	%f452, %f384, %f388, %f372;
	fma.rn.f32 	%f453, %f384, %f389, %f373;
	fma.rn.f32 	%f454, %f384, %f390, %f374;
	fma.rn.f32 	%f455, %f384, %f391, %f375;
	fma.rn.f32 	%f456, %f384, %f392, %f376;
	ld.shared.f32 	%f457, [%r34+1536];
	ld.shared.f32 	%f458, [%r34+1540];
	ld.shared.f32 	%f459, [%r34+1544];
	ld.shared.f32 	%f460, [%r34+1548];
	ld.shared.f32 	%f461, [%r34+1552];
	ld.shared.f32 	%f462, [%r34+1556];
	ld.shared.f32 	%f463, [%r34+1560];
	ld.shared.f32 	%f464, [%r34+1564];
	ld.shared.f32 	%f465, [%r35+1536];
	ld.shared.f32 	%f466, [%r35+1540];
	ld.shared.f32 	%f467, [%r35+1544];
	ld.shared.f32 	%f468, [%r35+1548];
	ld.shared.f32 	%f469, [%r35+1552];
	ld.shared.f32 	%f470, [%r35+1556];
	ld.shared.f32 	%f471, [%r35+1560];
	ld.shared.f32 	%f472, [%r35+1564];
	fma.rn.f32 	%f473, %f457, %f465, %f393;
	fma.rn.f32 	%f474, %f457, %f466, %f394;
	fma.rn.f32 	%f475, %f457, %f467, %f395;
	fma.rn.f32 	%f476, %f457, %f468, %f396;
	fma.rn.f32 	%f477, %f457, %f469, %f397;
	fma.rn.f32 	%f478, %f457, %f470, %f398;
	fma.rn.f32 	%f479, %f457, %f471, %f399;
	fma.rn.f32 	%f480, %f457, %f472, %f400;
	fma.rn.f32 	%f481, %f458, %f465, %f401;
	fma.rn.f32 	%f482, %f458, %f466, %f402;
	fma.rn.f32 	%f483, %f458, %f467, %f403;
	fma.rn.f32 	%f484, %f458, %f468, %f404;
	fma.rn.f32 	%f485, %f458, %f469, %f405;
	fma.rn.f32 	%f486, %f458, %f470, %f406;
	fma.rn.f32 	%f487, %f458, %f471, %f407;
	fma.rn.f32 	%f488, %f458, %f472, %f408;
	fma.rn.f32 	%f489, %f459, %f465, %f409;
	fma.rn.f32 	%f490, %f459, %f466, %f410;
	fma.rn.f32 	%f491, %f459, %f467, %f411;
	fma.rn.f32 	%f492, %f459, %f468, %f412;
	fma.rn.f32 	%f493, %f459, %f469, %f413;
	fma.rn.f32 	%f494, %f459, %f470, %f414;
	fma.rn.f32 	%f495, %f459, %f471, %f415;
	fma.rn.f32 	%f496, %f459, %f472, %f416;
	fma.rn.f32 	%f497, %f460, %f465, %f417;
	fma.rn.f32 	%f498, %f460, %f466, %f418;
	fma.rn.f32 	%f499, %f460, %f467, %f419;
	fma.rn.f32 	%f500, %f460, %f468, %f420;
	fma.rn.f32 	%f501, %f460, %f469, %f421;
	fma.rn.f32 	%f502, %f460, %f470, %f422;
	fma.rn.f32 	%f503, %f460, %f471, %f423;
	fma.rn.f32 	%f504, %f460, %f472, %f424;
	fma.rn.f32 	%f505, %f461, %f465, %f425;
	fma.rn.f32 	%f506, %f461, %f466, %f426;
	fma.rn.f32 	%f507, %f461, %f467, %f427;
	fma.rn.f32 	%f508, %f461, %f468, %f428;
	fma.rn.f32 	%f509, %f461, %f469, %f429;
	fma.rn.f32 	%f510, %f461, %f470, %f430;
	fma.rn.f32 	%f511, %f461, %f471, %f431;
	fma.rn.f32 	%f512, %f461, %f472, %f432;
	fma.rn.f32 	%f513, %f462, %f465, %f433;
	fma.rn.f32 	%f514, %f462, %f466, %f434;
	fma.rn.f32 	%f515, %f462, %f467, %f435;
	fma.rn.f32 	%f516, %f462, %f468, %f436;
	fma.rn.f32 	%f517, %f462, %f469, %f437;
	fma.rn.f32 	%f518, %f462, %f470, %f438;
	fma.rn.f32 	%f519, %f462, %f471, %f439;
	fma.rn.f32 	%f520, %f462, %f472, %f440;
	fma.rn.f32 	%f521, %f463, %f465, %f441;
	fma.rn.f32 	%f522, %f463, %f466, %f442;
	fma.rn.f32 	%f523, %f463, %f467, %f443;
	fma.rn.f32 	%f524, %f463, %f468, %f444;
	fma.rn.f32 	%f525, %f463, %f469, %f445;
	fma.rn.f32 	%f526, %f463, %f470, %f446;
	fma.rn.f32 	%f527, %f463, %f471, %f447;
	fma.rn.f32 	%f528, %f463, %f472, %f448;
	fma.rn.f32 	%f529, %f464, %f465, %f449;
	fma.rn.f32 	%f530, %f464, %f466, %f450;
	fma.rn.f32 	%f531, %f464, %f467, %f451;
	fma.rn.f32 	%f532, %f464, %f468, %f452;
	fma.rn.f32 	%f533, %f464, %f469, %f453;
	fma.rn.f32 	%f534, %f464, %f470, %f454;
	fma.rn.f32 	%f535, %f464, %f471, %f455;
	fma.rn.f32 	%f536, %f464, %f472, %f456;
	ld.shared.f32 	%f537, [%r34+2048];
	ld.shared.f32 	%f538, [%r34+2052];
	ld.shared.f32 	%f539, [%r34+2056];
	ld.shared.f32 	%f540, [%r34+2060];
	ld.shared.f32 	%f541, [%r34+2064];
	ld.shared.f32 	%f542, [%r34+2068];
	ld.shared.f32 	%f543, [%r34+2072];
	ld.shared.f32 	%f544, [%r34+2076];
	ld.shared.f32 	%f545, [%r35+2048];
	ld.shared.f32 	%f546, [%r35+2052];
	ld.shared.f32 	%f547, [%r35+2056];
	ld.shared.f32 	%f548, [%r35+2060];
	ld.shared.f32 	%f549, [%r35+2064];
	ld.shared.f32 	%f550, [%r35+2068];
	ld.shared.f32 	%f551, [%r35+2072];
	ld.shared.f32 	%f552, [%r35+2076];
	fma.rn.f32 	%f553, %f537, %f545, %f473;
	fma.rn.f32 	%f554, %f537, %f546, %f474;
	fma.rn.f32 	%f555, %f537, %f547, %f475;
	fma.rn.f32 	%f556, %f537, %f548, %f476;
	fma.rn.f32 	%f557, %f537, %f549, %f477;
	fma.rn.f32 	%f558, %f537, %f550, %f478;
	fma.rn.f32 	%f559, %f537, %f551, %f479;
	fma.rn.f32 	%f560, %f537, %f552, %f480;
	fma.rn.f32 	%f561, %f538, %f545, %f481;
	fma.rn.f32 	%f562, %f538, %f546, %f482;
	fma.rn.f32 	%f563, %f538, %f547, %f483;
	fma.rn.f32 	%f564, %f538, %f548, %f484;
	fma.rn.f32 	%f565, %f538, %f549, %f485;
	fma.rn.f32 	%f566, %f538, %f550, %f486;
	fma.rn.f32 	%f567, %f538, %f551, %f487;
	fma.rn.f32 	%f568, %f538, %f552, %f488;
	fma.rn.f32 	%f569, %f539, %f545, %f489;
	fma.rn.f32 	%f570, %f539, %f546, %f490;
	fma.rn.f32 	%f571, %f539, %f547, %f491;
	fma.rn.f32 	%f572, %f539, %f548, %f492;
	fma.rn.f32 	%f573, %f539, %f549, %f493;
	fma.rn.f32 	%f574, %f539, %f550, %f494;
	fma.rn.f32 	%f575, %f539, %f551, %f495;
	fma.rn.f32 	%f576, %f539, %f552, %f496;
	fma.rn.f32 	%f577, %f540, %f545, %f497;
	fma.rn.f32 	%f578, %f540, %f546, %f498;
	fma.rn.f32 	%f579, %f540, %f547, %f499;
	fma.rn.f32 	%f580, %f540, %f548, %f500;
	fma.rn.f32 	%f581, %f540, %f549, %f501;
	fma.rn.f32 	%f582, %f540, %f550, %f502;
	fma.rn.f32 	%f583, %f540, %f551, %f503;
	fma.rn.f32 	%f584, %f540, %f552, %f504;
	fma.rn.f32 	%f585, %f541, %f545, %f505;
	fma.rn.f32 	%f586, %f541, %f546, %f506;
	fma.rn.f32 	%f587, %f541, %f547, %f507;
	fma.rn.f32 	%f588, %f541, %f548, %f508;
	fma.rn.f32 	%f589, %f541, %f549, %f509;
	fma.rn.f32 	%f590, %f541, %f550, %f510;
	fma.rn.f32 	%f591, %f541, %f551, %f511;
	fma.rn.f32 	%f592, %f541, %f552, %f512;
	fma.rn.f32 	%f593, %f542, %f545, %f513;
	fma.rn.f32 	%f594, %f542, %f546, %f514;
	fma.rn.f32 	%f595, %f542, %f547, %f515;
	fma.rn.f32 	%f596, %f542, %f548, %f516;
	fma.rn.f32 	%f597, %f542, %f549, %f517;
	fma.rn.f32 	%f598, %f542, %f550, %f518;
	fma.rn.f32 	%f599, %f542, %f551, %f519;
	fma.rn.f32 	%f600, %f542, %f552, %f520;
	fma.rn.f32 	%f601, %f543, %f545, %f521;
	fma.rn.f32 	%f602, %f543, %f546, %f522;
	fma.rn.f32 	%f603, %f543, %f547, %f523;
	fma.rn.f32 	%f604, %f543, %f548, %f524;
	fma.rn.f32 	%f605, %f543, %f549, %f525;
	fma.rn.f32 	%f606, %f543, %f550, %f526;
	fma.rn.f32 	%f607, %f543, %f551, %f527;
	fma.rn.f32 	%f608, %f543, %f552, %f528;
	fma.rn.f32 	%f609, %f544, %f545, %f529;
	fma.rn.f32 	%f610, %f544, %f546, %f530;
	fma.rn.f32 	%f611, %f544, %f547, %f531;
	fma.rn.f32 	%f612, %f544, %f548, %f532;
	fma.rn.f32 	%f613, %f544, %f549, %f533;
	fma.rn.f32 	%f614, %f544, %f550, %f534;
	fma.rn.f32 	%f615, %f544, %f551, %f535;
	fma.rn.f32 	%f616, %f544, %f552, %f536;
	ld.shared.f32 	%f617, [%r34+2560];
	ld.shared.f32 	%f618, [%r34+2564];
	ld.shared.f32 	%f619, [%r34+2568];
	ld.shared.f32 	%f620, [%r34+2572];
	ld.shared.f32 	%f621, [%r34+2576];
	ld.shared.f32 	%f622, [%r34+2580];
	ld.shared.f32 	%f623, [%r34+2584];
	ld.shared.f32 	%f624, [%r34+2588];
	ld.shared.f32 	%f625, [%r35+2560];
	ld.shared.f32 	%f626, [%r35+2564];
	ld.shared.f32 	%f627, [%r35+2568];
	ld.shared.f32 	%f628, [%r35+2572];
	ld.shared.f32 	%f629, [%r35+2576];
	ld.shared.f32 	%f630, [%r35+2580];
	ld.shared.f32 	%f631, [%r35+2584];
	ld.shared.f32 	%f632, [%r35+2588];
	fma.rn.f32 	%f633, %f617, %f625, %f553;
	fma.rn.f32 	%f634, %f617, %f626, %f554;
	fma.rn.f32 	%f635, %f617, %f627, %f555;
	fma.rn.f32 	%f636, %f617, %f628, %f556;
	fma.rn.f32 	%f637, %f617, %f629, %f557;
	fma.rn.f32 	%f638, %f617, %f630, %f558;
	fma.rn.f32 	%f639, %f617, %f631, %f559;
	fma.rn.f32 	%f640, %f617, %f632, %f560;
	fma.rn.f32 	%f641, %f618, %f625, %f561;
	fma.rn.f32 	%f642, %f618, %f626, %f562;
	fma.rn.f32 	%f643, %f618, %f627, %f563;
	fma.rn.f32 	%f644, %f618, %f628, %f564;
	fma.rn.f32 	%f645, %f618, %f629, %f565;
	fma.rn.f32 	%f646, %f618, %f630, %f566;
	fma.rn.f32 	%f647, %f618, %f631, %f567;
	fma.rn.f32 	%f648, %f618, %f632, %f568;
	fma.rn.f32 	%f649, %f619, %f625, %f569;
	fma.rn.f32 	%f650, %f619, %f626, %f570;
	fma.rn.f32 	%f651, %f619, %f627, %f571;
	fma.rn.f32 	%f652, %f619, %f628, %f572;
	fma.rn.f32 	%f653, %f619, %f629, %f573;
	fma.rn.f32 	%f654, %f619, %f630, %f574;
	fma.rn.f32 	%f655, %f619, %f631, %f575;
	fma.rn.f32 	%f656, %f619, %f632, %f576;
	fma.rn.f32 	%f657, %f620, %f625, %f577;
	fma.rn.f32 	%f658, %f620, %f626, %f578;
	fma.rn.f32 	%f659, %f620, %f627, %f579;
	fma.rn.f32 	%f660, %f620, %f628, %f580;
	fma.rn.f32 	%f661, %f620, %f629, %f581;
	fma.rn.f32 	%f662, %f620, %f630, %f582;
	fma.rn.f32 	%f663, %f620, %f631, %f583;
	fma.rn.f32 	%f664, %f620, %f632, %f584;
	fma.rn.f32 	%f665, %f621, %f625, %f585;
	fma.rn.f32 	%f666, %f621, %f626, %f586;
	fma.rn.f32 	%f667, %f621, %f627, %f587;
	fma.rn.f32 	%f668, %f621, %f628, %f588;
	fma.rn.f32 	%f669, %f621, %f629, %f589;
	fma.rn.f32 	%f670, %f621, %f630, %f590;
	fma.rn.f32 	%f671, %f621, %f631, %f591;
	fma.rn.f32 	%f672, %f621, %f632, %f592;
	fma.rn.f32 	%f673, %f622, %f625, %f593;
	fma.rn.f32 	%f674, %f622, %f626, %f594;
	fma.rn.f32 	%f675, %f622, %f627, %f595;
	fma.rn.f32 	%f676, %f622, %f628, %f596;
	fma.rn.f32 	%f677, %f622, %f629, %f597;
	fma.rn.f32 	%f678, %f622, %f630, %f598;
	fma.rn.f32 	%f679, %f622, %f631, %f599;
	fma.rn.f32 	%f680, %f622, %f632, %f600;
	fma.rn.f32 	%f681, %f623, %f625, %f601;
	fma.rn.f32 	%f682, %f623, %f626, %f602;
	fma.rn.f32 	%f683, %f623, %f627, %f603;
	fma.rn.f32 	%f684, %f623, %f628, %f604;
	fma.rn.f32 	%f685, %f623, %f629, %f605;
	fma.rn.f32 	%f686, %f623, %f630, %f606;
	fma.rn.f32 	%f687, %f623, %f631, %f607;
	fma.rn.f32 	%f688, %f623, %f632, %f608;
	fma.rn.f32 	%f689, %f624, %f625, %f609;
	fma.rn.f32 	%f690, %f624, %f626, %f610;
	fma.rn.f32 	%f691, %f624, %f627, %f611;
	fma.rn.f32 	%f692, %f624, %f628, %f612;
	fma.rn.f32 	%f693, %f624, %f629, %f613;
	fma.rn.f32 	%f694, %f624, %f630, %f614;
	fma.rn.f32 	%f695, %f624, %f631, %f615;
	fma.rn.f32 	%f696, %f624, %f632, %f616;
	ld.shared.f32 	%f697, [%r34+3072];
	ld.shared.f32 	%f698, [%r34+3076];
	ld.shared.f32 	%f699, [%r34+3080];
	ld.shared.f32 	%f700, [%r34+3084];
	ld.shared.f32 	%f701, [%r34+3088];
	ld.shared.f32 	%f702, [%r34+3092];
	ld.shared.f32 	%f703, [%r34+3096];
	ld.shared.f32 	%f704, [%r34+3100];
	ld.shared.f32 	%f705, [%r35+3072];
	ld.shared.f32 	%f706, [%r35+3076];
	ld.shared.f32 	%f707, [%r35+3080];
	ld.shared.f32 	%f708, [%r35+3084];
	ld.shared.f32 	%f709, [%r35+3088];
	ld.shared.f32 	%f710, [%r35+3092];
	ld.shared.f32 	%f711, [%r35+3096];
	ld.shared.f32 	%f712, [%r35+3100];
	fma.rn.f32 	%f713, %f697, %f705, %f633;
	fma.rn.f32 	%f714, %f697, %f706, %f634;
	fma.rn.f32 	%f715, %f697, %f707, %f635;
	fma.rn.f32 	%f716, %f697, %f708, %f636;
	fma.rn.f32 	%f717, %f697, %f709, %f637;
	fma.rn.f32 	%f718, %f697, %f710, %f638;
	fma.rn.f32 	%f719, %f697, %f711, %f639;
	fma.rn.f32 	%f720, %f697, %f712, %f640;
	fma.rn.f32 	%f721, %f698, %f705, %f641;
	fma.rn.f32 	%f722, %f698, %f706, %f642;
	fma.rn.f32 	%f723, %f698, %f707, %f643;
	fma.rn.f32 	%f724, %f698, %f708, %f644;
	fma.rn.f32 	%f725, %f698, %f709, %f645;
	fma.rn.f32 	%f726, %f698, %f710, %f646;
	fma.rn.f32 	%f727, %f698, %f711, %f647;
	fma.rn.f32 	%f728, %f698, %f712, %f648;
	fma.rn.f32 	%f729, %f699, %f705, %f649;
	fma.rn.f32 	%f730, %f699, %f706, %f650;
	fma.rn.f32 	%f731, %f699, %f707, %f651;
	fma.rn.f32 	%f732, %f699, %f708, %f652;
	fma.rn.f32 	%f733, %f699, %f709, %f653;
	fma.rn.f32 	%f734, %f699, %f710, %f654;
	fma.rn.f32 	%f735, %f699, %f711, %f655;
	fma.rn.f32 	%f736, %f699, %f712, %f656;
	fma.rn.f32 	%f737, %f700, %f705, %f657;
	fma.rn.f32 	%f738, %f700, %f706, %f658;
	fma.rn.f32 	%f739, %f700, %f707, %f659;
	fma.rn.f32 	%f740, %f700, %f708, %f660;
	fma.rn.f32 	%f741, %f700, %f709, %f661;
	fma.rn.f32 	%f742, %f700, %f710, %f662;
	fma.rn.f32 	%f743, %f700, %f711, %f663;
	fma.rn.f32 	%f744, %f700, %f712, %f664;
	fma.rn.f32 	%f745, %f701, %f705, %f665;
	fma.rn.f32 	%f746, %f701, %f706, %f666;
	fma.rn.f32 	%f747, %f701, %f707, %f667;
	fma.rn.f32 	%f748, %f701, %f708, %f668;
	fma.rn.f32 	%f749, %f701, %f709, %f669;
	fma.rn.f32 	%f750, %f701, %f710, %f670;
	fma.rn.f32 	%f751, %f701, %f711, %f671;
	fma.rn.f32 	%f752, %f701, %f712, %f672;
	fma.rn.f32 	%f753, %f702, %f705, %f673;
	fma.rn.f32 	%f754, %f702, %f706, %f674;
	fma.rn.f32 	%f755, %f702, %f707, %f675;
	fma.rn.f32 	%f756, %f702, %f708, %f676;
	fma.rn.f32 	%f757, %f702, %f709, %f677;
	fma.rn.f32 	%f758, %f702, %f710, %f678;
	fma.rn.f32 	%f759, %f702, %f711, %f679;
	fma.rn.f32 	%f760, %f702, %f712, %f680;
	fma.rn.f32 	%f761, %f703, %f705, %f681;
	fma.rn.f32 	%f762, %f703, %f706, %f682;
	fma.rn.f32 	%f763, %f703, %f707, %f683;
	fma.rn.f32 	%f764, %f703, %f708, %f684;
	fma.rn.f32 	%f765, %f703, %f709, %f685;
	fma.rn.f32 	%f766, %f703, %f710, %f686;
	fma.rn.f32 	%f767, %f703, %f711, %f687;
	fma.rn.f32 	%f768, %f703, %f712, %f688;
	fma.rn.f32 	%f769, %f704, %f705, %f689;
	fma.rn.f32 	%f770, %f704, %f706, %f690;
	fma.rn.f32 	%f771, %f704, %f707, %f691;
	fma.rn.f32 	%f772, %f704, %f708, %f692;
	fma.rn.f32 	%f773, %f704, %f709, %f693;
	fma.rn.f32 	%f774, %f704, %f710, %f694;
	fma.rn.f32 	%f775, %f704, %f711, %f695;
	fma.rn.f32 	%f776, %f704, %f712, %f696;
	ld.shared.f32 	%f777, [%r34+3584];
	ld.shared.f32 	%f778, [%r34+3588];
	ld.shared.f32 	%f779, [%r34+3592];
	ld.shared.f32 	%f780, [%r34+3596];
	ld.shared.f32 	%f781, [%r34+3600];
	ld.shared.f32 	%f782, [%r34+3604];
	ld.shared.f32 	%f783, [%r34+3608];
	ld.shared.f32 	%f784, [%r34+3612];
	ld.shared.f32 	%f785, [%r35+3584];
	ld.shared.f32 	%f786, [%r35+3588];
	ld.shared.f32 	%f787, [%r35+3592];
	ld.shared.f32 	%f788, [%r35+3596];
	ld.shared.f32 	%f789, [%r35+3600];
	ld.shared.f32 	%f790, [%r35+3604];
	ld.shared.f32 	%f791, [%r35+3608];
	ld.shared.f32 	%f792, [%r35+3612];
	fma.rn.f32 	%f922, %f777, %f785, %f713;
	fma.rn.f32 	%f921, %f777, %f786, %f714;
	fma.rn.f32 	%f920, %f777, %f787, %f715;
	fma.rn.f32 	%f919, %f777, %f788, %f716;
	fma.rn.f32 	%f918, %f777, %f789, %f717;
	fma.rn.f32 	%f917, %f777, %f790, %f718;
	fma.rn.f32 	%f916, %f777, %f791, %f719;
	fma.rn.f32 	%f915, %f777, %f792, %f720;
	fma.rn.f32 	%f914, %f778, %f785, %f721;
	fma.rn.f32 	%f913, %f778, %f786, %f722;
	fma.rn.f32 	%f912, %f778, %f787, %f723;
	fma.rn.f32 	%f911, %f778, %f788, %f724;
	fma.rn.f32 	%f910, %f778, %f789, %f725;
	fma.rn.f32 	%f909, %f778, %f790, %f726;
	fma.rn.f32 	%f908, %f778, %f791, %f727;
	fma.rn.f32 	%f907, %f778, %f792, %f728;
	fma.rn.f32 	%f906, %f779, %f785, %f729;
	fma.rn.f32 	%f905, %f779, %f786, %f730;
	fma.rn.f32 	%f904, %f779, %f787, %f731;
	fma.rn.f32 	%f903, %f779, %f788, %f732;
	fma.rn.f32 	%f902, %f779, %f789, %f733;
	fma.rn.f32 	%f901, %f779, %f790, %f734;
	fma.rn.f32 	%f900, %f779, %f791, %f735;
	fma.rn.f32 	%f899, %f779, %f792, %f736;
	fma.rn.f32 	%f898, %f780, %f785, %f737;
	fma.rn.f32 	%f897, %f780, %f786, %f738;
	fma.rn.f32 	%f896, %f780, %f787, %f739;
	fma.rn.f32 	%f895, %f780, %f788, %f740;
	fma.rn.f32 	%f894, %f780, %f789, %f741;
	fma.rn.f32 	%f893, %f780, %f790, %f742;
	fma.rn.f32 	%f892, %f780, %f791, %f743;
	fma.rn.f32 	%f891, %f780, %f792, %f744;
	fma.rn.f32 	%f890, %f781, %f785, %f745;
	fma.rn.f32 	%f889, %f781, %f786, %f746;
	fma.rn.f32 	%f888, %f781, %f787, %f747;
	fma.rn.f32 	%f887, %f781, %f788, %f748;
	fma.rn.f32 	%f886, %f781, %f789, %f749;
	fma.rn.f32 	%f885, %f781, %f790, %f750;
	fma.rn.f32 	%f884, %f781, %f791, %f751;
	fma.rn.f32 	%f883, %f781, %f792, %f752;
	fma.rn.f32 	%f882, %f782, %f785, %f753;
	fma.rn.f32 	%f881, %f782, %f786, %f754;
	fma.rn.f32 	%f880, %f782, %f787, %f755;
	fma.rn.f32 	%f879, %f782, %f788, %f756;
	fma.rn.f32 	%f878, %f782, %f789, %f757;
	fma.rn.f32 	%f877, %f782, %f790, %f758;
	fma.rn.f32 	%f876, %f782, %f791, %f759;
	fma.rn.f32 	%f875, %f782, %f792, %f760;
	fma.rn.f32 	%f874, %f783, %f785, %f761;
	fma.rn.f32 	%f873, %f783, %f786, %f762;
	fma.rn.f32 	%f872, %f783, %f787, %f763;
	fma.rn.f32 	%f871, %f783, %f788, %f764;
	fma.rn.f32 	%f870, %f783, %f789, %f765;
	fma.rn.f32 	%f869, %f783, %f790, %f766;
	fma.rn.f32 	%f868, %f783, %f791, %f767;
	fma.rn.f32 	%f867, %f783, %f792, %f768;
	fma.rn.f32 	%f866, %f784, %f785, %f769;
	fma.rn.f32 	%f865, %f784, %f786, %f770;
	fma.rn.f32 	%f864, %f784, %f787, %f771;
	fma.rn.f32 	%f863, %f784, %f788, %f772;
	fma.rn.f32 	%f862, %f784, %f789, %f773;
	fma.rn.f32 	%f861, %f784, %f790, %f774;
	fma.rn.f32 	%f860, %f784, %f791, %f775;
	fma.rn.f32 	%f859, %f784, %f792, %f776;
	bar.sync 	0;
	add.s32 	%r339, %r339, 1;
	setp.eq.s32 	%p56, %r339, %r7;
	@%p56 bra 	$L__BB0_53;
	bra.uni 	$L__BB0_2;
$L__BB0_53:
	add.s32 	%r46, %r1, %r3;
	add.s32 	%r47, %r2, %r4;
	setp.lt.s32 	%p57, %r46, %r107;
	@%p57 bra 	$L__BB0_54;
	bra.uni 	$L__BB0_133;
$L__BB0_54:
	mul.lo.s32 	%r100, %r46, %r109;
	setp.ge.s32 	%p58, %r47, %r109;
	@%p58 bra 	$L__BB0_63;
	add.s32 	%r267, %r47, %r100;
	mul.wide.s32 	%rd43, %r267, 4;
	add.s64 	%rd4, %rd3, %rd43;
	st.global.f32 	[%rd4], %f922;
	add.s32 	%r268, %r47, 1;
	setp.ge.s32 	%p59, %r268, %r109;
	@%p59 bra 	$L__BB0_63;
	st.global.f32 	[%rd4+4], %f921;
	add.s32 	%r269, %r47, 2;
	setp.ge.s32 	%p60, %r269, %r109;
	@%p60 bra 	$L__BB0_63;
	st.global.f32 	[%rd4+8], %f920;
	add.s32 	%r270, %r47, 3;
	setp.ge.s32 	%p61, %r270, %r109;
	@%p61 bra 	$L__BB0_63;
	st.global.f32 	[%rd4+12], %f919;
	add.s32 	%r271, %r47, 4;
	setp.ge.s32 	%p62, %r271, %r109;
	@%p62 bra 	$L__BB0_63;
	st.global.f32 	[%rd4+16], %f918;
	add.s32 	%r272, %r47, 5;
	setp.ge.s32 	%p63, %r272, %r109;
	@%p63 bra 	$L__BB0_63;
	st.global.f32 	[%rd4+20], %f917;
	add.s32 	%r273, %r47, 6;
	setp.ge.s32 	%p64, %r273, %r109;
	@%p64 bra 	$L__BB0_63;
	st.global.f32 	[%rd4+24], %f916;
	add.s32 	%r274, %r47, 7;
	setp.ge.s32 	%p65, %r274, %r109;
	@%p65 bra 	$L__BB0_63;
	st.global.f32 	[%rd4+28], %f915;
$L__BB0_63:
	add.s32 	%r275, %r46, 1;
	setp.ge.s32 	%p66, %r275, %r107;
	@%p66 bra 	$L__BB0_133;
	add.s32 	%r101, %r100, %r109;
	@%p58 bra 	$L__BB0_73;
	add.s32 	%r276, %r47, %r101;
	mul.wide.s32 	%rd44, %r276, 4;
	add.s64 	%rd5, %rd3, %rd44;
	st.global.f32 	[%rd5], %f914;
	add.s32 	%r277, %r47, 1;
	setp.ge.s32 	%p68, %r277, %r109;
	@%p68 bra 	$L__BB0_73;
	st.global.f32 	[%rd5+4], %f913;
	add.s32 	%r278, %r47, 2;
	setp.ge.s32 	%p69, %r278, %r109;
	@%p69 bra 	$L__BB0_73;
	st.global.f32 	[%rd5+8], %f912;
	add.s32 	%r279, %r47, 3;
	setp.ge.s32 	%p70, %r279, %r109;
	@%p70 bra 	$L__BB0_73;
	st.global.f32 	[%rd5+12], %f911;
	add.s32 	%r280, %r47, 4;
	setp.ge.s32 	%p71, %r280, %r109;
	@%p71 bra 	$L__BB0_73;
	st.global.f32 	[%rd5+16], %f910;
	add.s32 	%r281, %r47, 5;
	setp.ge.s32 	%p72, %r281, %r109;
	@%p72 bra 	$L__BB0_73;
	st.global.f32 	[%rd5+20], %f909;
	add.s32 	%r282, %r47, 6;
	setp.ge.s32 	%p73, %r282, %r109;
	@%p73 bra 	$L__BB0_73;
	st.global.f32 	[%rd5+24], %f908;
	add.s32 	%r283, %r47, 7;
	setp.ge.s32 	%p74, %r283, %r109;
	@%p74 bra 	$L__BB0_73;
	st.global.f32 	[%rd5+28], %f907;
$L__BB0_73:
	add.s32 	%r284, %r46, 2;
	setp.ge.s32 	%p75, %r284, %r107;
	@%p75 bra 	$L__BB0_133;
	setp.ge.s32 	%p76, %r47, %r109;
	add.s32 	%r102, %r101, %r109;
	@%p76 bra 	$L__BB0_83;
	add.s32 	%r285, %r47, %r102;
	mul.wide.s32 	%rd45, %r285, 4;
	add.s64 	%rd6, %rd3, %rd45;
	st.global.f32 	[%rd6], %f906;
	add.s32 	%r286, %r47, 1;
	setp.ge.s32 	%p77, %r286, %r109;
	@%p77 bra 	$L__BB0_83;
	st.global.f32 	[%rd6+4], %f905;
	add.s32 	%r287, %r47, 2;
	setp.ge.s32 	%p78, %r287, %r109;
	@%p78 bra 	$L__BB0_83;
	st.global.f32 	[%rd6+8], %f904;
	add.s32 	%r288, %r47, 3;
	setp.ge.s32 	%p79, %r288, %r109;
	@%p79 bra 	$L__BB0_83;
	st.global.f32 	[%rd6+12], %f903;
	add.s32 	%r289, %r47, 4;
	setp.ge.s32 	%p80, %r289, %r109;
	@%p80 bra 	$L__BB0_83;
	st.global.f32 	[%rd6+16], %f902;
	add.s32 	%r290, %r47, 5;
	setp.ge.s32 	%p81, %r290, %r109;
	@%p81 bra 	$L__BB0_83;
	st.global.f32 	[%rd6+20], %f901;
	add.s32 	%r291, %r47, 6;
	setp.ge.s32 	%p82, %r291, %r109;
	@%p82 bra 	$L__BB0_83;
	st.global.f32 	[%rd6+24], %f900;
	add.s32 	%r292, %r47, 7;
	setp.ge.s32 	%p83, %r292, %r109;
	@%p83 bra 	$L__BB0_83;
	st.global.f32 	[%rd6+28], %f899;
$L__BB0_83:
	add.s32 	%r293, %r46, 3;
	setp.ge.s32 	%p84, %r293, %r107;
	@%p84 bra 	$L__BB0_133;
	setp.ge.s32 	%p85, %r47, %r109;
	add.s32 	%r103, %r102, %r109;
	@%p85 bra 	$L__BB0_93;
	add.s32 	%r294, %r47, %r103;
	mul.wide.s32 	%rd46, %r294, 4;
	add.s64 	%rd7, %rd3, %rd46;
	st.global.f32 	[%rd7], %f898;
	add.s32 	%r295, %r47, 1;
	setp.ge.s32 	%p86, %r295, %r109;
	@%p86 bra 	$L__BB0_93;
	st.global.f32 	[%rd7+4], %f897;
	add.s32 	%r296, %r47, 2;
	setp.ge.s32 	%p87, %r296, %r109;
	@%p87 bra 	$L__BB0_93;
	st.global.f32 	[%rd7+8], %f896;
	add.s32 	%r297, %r47, 3;
	setp.ge.s32 	%p88, %r297, %r109;
	@%p88 bra 	$L__BB0_93;
	st.global.f32 	[%rd7+12], %f895;
	add.s32 	%r298, %r47, 4;
	setp.ge.s32 	%p89, %r298, %r109;
	@%p89 bra 	$L__BB0_93;
	st.global.f32 	[%rd7+16], %f894;
	add.s32 	%r299, %r47, 5;
	setp.ge.s32 	%p90, %r299, %r109;
	@%p90 bra 	$L__BB0_93;
	st.global.f32 	[%rd7+20], %f893;
	add.s32 	%r300, %r47, 6;
	setp.ge.s32 	%p91, %r300, %r109;
	@%p91 bra 	$L__BB0_93;
	st.global.f32 	[%rd7+24], %f892;
	add.s32 	%r301, %r47, 7;
	setp.ge.s32 	%p92, %r301, %r109;
	@%p92 bra 	$L__BB0_93;
	st.global.f32 	[%rd7+28], %f891;
$L__BB0_93:
	add.s32 	%r302, %r46, 4;
	setp.ge.s32 	%p93, %r302, %r107;
	@%p93 bra 	$L__BB0_133;
	setp.ge.s32 	%p94, %r47, %r109;
	add.s32 	%r104, %r103, %r109;
	@%p94 bra 	$L__BB0_103;
	add.s32 	%r303, %r47, %r104;
	mul.wide.s32 	%rd47, %r303, 4;
	add.s64 	%rd8, %rd3, %rd47;
	st.global.f32 	[%rd8], %f890;
	add.s32 	%r304, %r47, 1;
	setp.ge.s32 	%p95, %r304, %r109;
	@%p95 bra 	$L__BB0_103;
	st.global.f32 	[%rd8+4], %f889;
	add.s32 	%r305, %r47, 2;
	setp.ge.s32 	%p96, %r305, %r109;
	@%p96 bra 	$L__BB0_103;
	st.global.f32 	[%rd8+8], %f888;
	add.s32 	%r306, %r47, 3;
	setp.ge.s32 	%p97, %r306, %r109;
	@%p97 bra 	$L__BB0_103;
	st.global.f32 	[%rd8+12], %f887;
	add.s32 	%r307, %r47, 4;
	setp.ge.s32 	%p98, %r307, %r109;
	@%p98 bra 	$L__BB0_103;
	st.global.f32 	[%rd8+16], %f886;
	add.s32 	%r308, %r47, 5;
	setp.ge.s32 	%p99, %r308, %r109;
	@%p99 bra 	$L__BB0_103;
	st.global.f32 	[%rd8+20], %f885;
	add.s32 	%r309, %r47, 6;
	setp.ge.s32 	%p100, %r309, %r109;
	@%p100 bra 	$L__BB0_103;
	st.global.f32 	[%rd8+24], %f884;
	add.s32 	%r310, %r47, 7;
	setp.ge.s32 	%p101, %r310, %r109;
	@%p101 bra 	$L__BB0_103;
	st.global.f32 	[%rd8+28], %f883;
$L__BB0_103:
	add.s32 	%r311, %r46, 5;
	setp.ge.s32 	%p102, %r311, %r107;
	@%p102 bra 	$L__BB0_133;
	setp.ge.s32 	%p103, %r47, %r109;
	add.s32 	%r105, %r104, %r109;
	@%p103 bra 	$L__BB0_113;
	add.s32 	%r312, %r47, %r105;
	mul.wide.s32 	%rd48, %r312, 4;
	add.s64 	%rd9, %rd3, %rd48;
	st.global.f32 	[%rd9], %f882;
	add.s32 	%r313, %r47, 1;
	setp.ge.s32 	%p104, %r313, %r109;
	@%p104 bra 	$L__BB0_113;
	st.global.f32 	[%rd9+4], %f881;
	add.s32 	%r314, %r47, 2;
	setp.ge.s32 	%p105, %r314, %r109;
	@%p105 bra 	$L__BB0_113;
	st.global.f32 	[%rd9+8], %f880;
	add.s32 	%r315, %r47, 3;
	setp.ge.s32 	%p106, %r315, %r109;
	@%p106 bra 	$L__BB0_113;
	st.global.f32 	[%rd9+12], %f879;
	add.s32 	%r316, %r47, 4;
	setp.ge.s32 	%p107, %r316, %r109;
	@%p107 bra 	$L__BB0_113;
	st.global.f32 	[%rd9+16], %f878;
	add.s32 	%r317, %r47, 5;
	setp.ge.s32 	%p108, %r317, %r109;
	@%p108 bra 	$L__BB0_113;
	st.global.f32 	[%rd9+20], %f877;
	add.s32 	%r318, %r47, 6;
	setp.ge.s32 	%p109, %r318, %r109;
	@%p109 bra 	$L__BB0_113;
	st.global.f32 	[%rd9+24], %f876;
	add.s32 	%r319, %r47, 7;
	setp.ge.s32 	%p110, %r319, %r109;
	@%p110 bra 	$L__BB0_113;
	st.global.f32 	[%rd9+28], %f875;
$L__BB0_113:
	add.s32 	%r320, %r46, 6;
	setp.ge.s32 	%p111, %r320, %r107;
	@%p111 bra 	$L__BB0_133;
	setp.ge.s32 	%p112, %r47, %r109;
	add.s32 	%r106, %r105, %r109;
	@%p112 bra 	$L__BB0_123;
	add.s32 	%r321, %r47, %r106;
	mul.wide.s32 	%rd49, %r321, 4;
	add.s64 	%rd10, %rd3, %rd49;
	st.global.f32 	[%rd10], %f874;
	add.s32 	%r322, %r47, 1;
	setp.ge.s32 	%p113, %r322, %r109;
	@%p113 bra 	$L__BB0_123;
	st.global.f32 	[%rd10+4], %f873;
	add.s32 	%r323, %r47, 2;
	setp.ge.s32 	%p114, %r323, %r109;
	@%p114 bra 	$L__BB0_123;
	st.global.f32 	[%rd10+8], %f872;
	add.s32 	%r324, %r47, 3;
	setp.ge.s32 	%p115, %r324, %r109;
	@%p115 bra 	$L__BB0_123;
	st.global.f32 	[%rd10+12], %f871;
	add.s32 	%r325, %r47, 4;
	setp.ge.s32 	%p116, %r325, %r109;
	@%p116 bra 	$L__BB0_123;
	st.global.f32 	[%rd10+16], %f870;
	add.s32 	%r326, %r47, 5;
	setp.ge.s32 	%p117, %r326, %r109;
	@%p117 bra 	$L__BB0_123;
	st.global.f32 	[%rd10+20], %f869;
	add.s32 	%r327, %r47, 6;
	setp.ge.s32 	%p118, %r327, %r109;
	@%p118 bra 	$L__BB0_123;
	st.global.f32 	[%rd10+24], %f868;
	add.s32 	%r328, %r47, 7;
	setp.ge.s32 	%p119, %r328, %r109;
	@%p119 bra 	$L__BB0_123;
	st.global.f32 	[%rd10+28], %f867;
$L__BB0_123:
	add.s32 	%r329, %r46, 7;
	setp.ge.s32 	%p120, %r329, %r107;
	@%p120 bra 	$L__BB0_133;
	setp.ge.s32 	%p121, %r47, %r109;
	@%p121 bra 	$L__BB0_133;
	add.s32 	%r330, %r106, %r109;
	add.s32 	%r331, %r47, %r330;
	mul.wide.s32 	%rd50, %r331, 4;
	add.s64 	%rd11, %rd3, %rd50;
	st.global.f32 	[%rd11], %f866;
	add.s32 	%r332, %r47, 1;
	setp.ge.s32 	%p122, %r332, %r109;
	@%p122 bra 	$L__BB0_133;
	st.global.f32 	[%rd11+4], %f865;
	add.s32 	%r333, %r47, 2;
	setp.ge.s32 	%p123, %r333, %r109;
	@%p123 bra 	$L__BB0_133;
	st.global.f32 	[%rd11+8], %f864;
	add.s32 	%r334, %r47, 3;
	setp.ge.s32 	%p124, %r334, %r109;
	@%p124 bra 	$L__BB0_133;
	st.global.f32 	[%rd11+12], %f863;
	add.s32 	%r335, %r47, 4;
	setp.ge.s32 	%p125, %r335, %r109;
	@%p125 bra 	$L__BB0_133;
	st.global.f32 	[%rd11+16], %f862;
	add.s32 	%r336, %r47, 5;
	setp.ge.s32 	%p126, %r336, %r109;
	@%p126 bra 	$L__BB0_133;
	st.global.f32 	[%rd11+20], %f861;
	add.s32 	%r337, %r47, 6;
	setp.ge.s32 	%p127, %r337, %r109;
	@%p127 bra 	$L__BB0_133;
	st.global.f32 	[%rd11+24], %f860;
	add.s32 	%r338, %r47, 7;
	setp.ge.s32 	%p128, %r338, %r109;
	@%p128 bra 	$L__BB0_133;
	st.global.f32 	[%rd11+28], %f859;
$L__BB0_133:
	ret;

}


// ===== COMPILED SASS (sm_100) =====

	.target	sm_100

	.elftype	@"ET_EXEC"


//--------------------- .note.nv.tkinfo           --------------------------
	.section	.note.nv.tkinfo,"",@"SHT_NOTE"
	.sectionflags	@"SHF_NOTE_NV_TKINFO"
	.tkinfo
        /*0018*/ 	.word	0x00000002
        /*0030*/ 	.string	""
        /*0030*/ 	.string	"ptxas"
        /*0030*/ 	.string	"Cuda compilation tools, release 13.0, V13.0.88"
        /*0030*/ 	.string	"Build cuda_13.0.r13.0/compiler.36424714_0"
        /*0030*/ 	.string	"-arch sm_100 -m 64 "



//--------------------- .note.nv.cuinfo           --------------------------
	.section	.note.nv.cuinfo,"",@"SHT_NOTE"
	.sectionflags	@"SHF_NOTE_NV_CUINFO"
        /*0018*/ 	.short	0x0002
        /*001a*/ 	.short	0x0064
        /*001c*/ 	.short	0x0082
	.zero		2


//--------------------- .nv.info                  --------------------------
	.section	.nv.info,"",@"SHT_CUDA_INFO"
	.align	4


	//----- nvinfo : EIATTR_REGCOUNT
	.align		4
        /*0000*/ 	.byte	0x04, 0x2f
        /*0002*/ 	.short	(.L_1 - .L_0)
	.align		4
.L_0:
        /*0004*/ 	.word	index@(_Z8sgemm_v3ILi128ELi128ELi8ELi8ELi8EEvPfS0_S0_iii)
        /*0008*/ 	.word	0x00000080


	//----- nvinfo : EIATTR_FRAME_SIZE
	.align		4
.L_1:
        /*000c*/ 	.byte	0x04, 0x11
        /*000e*/ 	.short	(.L_3 - .L_2)
	.align		4
.L_2:
        /*0010*/ 	.word	index@(_Z8sgemm_v3ILi128ELi128ELi8ELi8ELi8EEvPfS0_S0_iii)
        /*0014*/ 	.word	0x00000000


	//----- nvinfo : EIATTR_MIN_STACK_SIZE
	.align		4
.L_3:
        /*0018*/ 	.byte	0x04, 0x12
        /*001a*/ 	.short	(.L_5 - .L_4)
	.align		4
.L_4:
        /*001c*/ 	.word	index@(_Z8sgemm_v3ILi128ELi128ELi8ELi8ELi8EEvPfS0_S0_iii)
        /*0020*/ 	.word	0x00000000
.L_5:


//--------------------- .nv.compat                --------------------------
	.section	.nv.compat,"",@"SHT_CUDA_COMPAT_INFO"
	.align	4
        /*0000*/ 	.byte	0x02, 0x09, 0x00, 0x00, 0x02, 0x02, 0x01, 0x00, 0x02, 0x05, 0x05, 0x00, 0x03, 0x07, 0x01, 0x01
        /*0010*/ 	.byte	0x02, 0x03, 0x00, 0x00, 0x02, 0x06, 0x01, 0x00, 0x04, 0x0b, 0x08, 0x00, 0x09, 0x00, 0x00, 0x00
        /*0020*/ 	.byte	0x00, 0x00, 0x00, 0x00


//--------------------- .nv.info._Z8sgemm_v3ILi128ELi128ELi8ELi8ELi8EEvPfS0_S0_iii --------------------------
	.section	.nv.info._Z8sgemm_v3ILi128ELi128ELi8ELi8ELi8EEvPfS0_S0_iii,"",@"SHT_CUDA_INFO"
	.sectionflags	@""
	.align	4


	//----- nvinfo : EIATTR_CUDA_API_VERSION
	.align		4
        /*0000*/ 	.byte	0x04, 0x37
        /*0002*/ 	.short	(.L_7 - .L_6)
.L_6:
        /*0004*/ 	.word	0x00000082


	//----- nvinfo : EIATTR_KPARAM_INFO
	.align		4
.L_7:
        /*0008*/ 	.byte	0x04, 0x17
        /*000a*/ 	.short	(.L_9 - .L_8)
.L_8:
        /*000c*/ 	.word	0x00000000
        /*0010*/ 	.short	0x0005
        /*0012*/ 	.short	0x0020
        /*0014*/ 	.byte	0x00, 0xf0, 0x11, 0x00


	//----- nvinfo : EIATTR_KPARAM_INFO
	.align		4
.L_9:
        /*0018*/ 	.byte	0x04, 0x17
        /*001a*/ 	.short	(.L_11 - .L_10)
.L_10:
        /*001c*/ 	.word	0x00000000
        /*0020*/ 	.short	0x0004
        /*0022*/ 	.short	0x001c
        /*0024*/ 	.byte	0x00, 0xf0, 0x11, 0x00


	//----- nvinfo : EIATTR_KPARAM_INFO
	.align		4
.L_11:
        /*0028*/ 	.byte	0x04, 0x17
        /*002a*/ 	.short	(.L_13 - .L_12)
.L_12:
        /*002c*/ 	.word	0x00000000
        /*0030*/ 	.short	0x0003
        /*0032*/ 	.short	0x0018
        /*0034*/ 	.byte	0x00, 0xf0, 0x11, 0x00


	//----- nvinfo : EIATTR_KPARAM_INFO
	.align		4
.L_13:
        /*0038*/ 	.byte	0x04, 0x17
        /*003a*/ 	.short	(.L_15 - .L_14)
.L_14:
        /*003c*/ 	.word	0x00000000
        /*0040*/ 	.short	0x0002
        /*0042*/ 	.short	0x0010
        /*0044*/ 	.byte	0x00, 0xf5, 0x21, 0x00


	//----- nvinfo : EIATTR_KPARAM_INFO
	.align		4
.L_15:
        /*0048*/ 	.byte	0x04, 0x17
        /*004a*/ 	.short	(.L_17 - .L_16)
.L_16:
        /*004c*/ 	.word	0x00000000
        /*0050*/ 	.short	0x0001
        /*0052*/ 	.short	0x0008
        /*0054*/ 	.byte	0x00, 0xf5, 0x21, 0x00


	//----- nvinfo : EIATTR_KPARAM_INFO
	.align		4
.L_17:
        /*0058*/ 	.byte	0x04, 0x17
        /*005a*/ 	.short	(.L_19 - .L_18)
.L_18:
        /*005c*/ 	.word	0x00000000
        /*0060*/ 	.short	0x0000
        /*0062*/ 	.short	0x0000
        /*0064*/ 	.byte	0x00, 0xf5, 0x21, 0x00


	//----- nvinfo : EIATTR_SPARSE_MMA_MASK
	.align		4
.L_19:
        /*0068*/ 	.byte	0x03, 0x50
        /*006a*/ 	.short	0x0000


	//----- nvinfo : EIATTR_MAXREG_COUNT
	.align		4
        /*006c*/ 	.byte	0x03, 0x1b
        /*006e*/ 	.short	0x00ff


	//----- nvinfo : EIATTR_NUM_BARRIERS
	.align		4
        /*0070*/ 	.byte	0x02, 0x4c
        /*0072*/ 	.byte	0x01
	.zero		1


	//----- nvinfo : EIATTR_MERCURY_ISA_VERSION
	.align		4
        /*0074*/ 	.byte	0x03, 0x5f
        /*0076*/ 	.short	0x0101


	//----- nvinfo : EIATTR_VRC_CTA_INIT_COUNT
	.align		4
        /*0078*/ 	.byte	0x02, 0x4a
	.zero		1
	.zero		1


	//----- nvinfo : EIATTR_EXIT_INSTR_OFFSETS
	.align		4
        /*007c*/ 	.byte	0x04, 0x1c
        /*007e*/ 	.short	(.L_21 - .L_20)


	//   ....[0]....
.L_20:
        /*0080*/ 	.word	0x00003b30


	//   ....[1]....
        /*0084*/ 	.word	0x00003dc0


	//   ....[2]....
        /*0088*/ 	.word	0x00004020


	//   ....[3]....
        /*008c*/ 	.word	0x00004280


	//   ....[4]....
        /*0090*/ 	.word	0x000044e0


	//   ....[5]....
        /*0094*/ 	.word	0x00004740


	//   ....[6]....
        /*0098*/ 	.word	0x000049a0


	//   ....[7]....
        /*009c*/ 	.word	0x00004c00


	//   ....[8]....
        /*00a0*/ 	.word	0x00004c10


	//   ....[9]....
        /*00a4*/ 	.word	0x00004c80


	//   ....[10]....
        /*00a8*/ 	.word	0x00004cc0


	//   ....[11]....
        /*00ac*/ 	.word	0x00004d00


	//   ....[12]....
        /*00b0*/ 	.word	0x00004d40


	//   ....[13]....
        /*00b4*/ 	.word	0x00004d80


	//   ....[14]....
        /*00b8*/ 	.word	0x00004dc0


	//   ....[15]....
        /*00bc*/ 	.word	0x00004e00


	//   ....[16]....
        /*00c0*/ 	.word	0x00004e20


	//----- nvinfo : EIATTR_CRS_STACK_SIZE
	.align		4
.L_21:
        /*00c4*/ 	.byte	0x04, 0x1e
        /*00c6*/ 	.short	(.L_23 - .L_22)
.L_22:
        /*00c8*/ 	.word	0x00000000


	//----- nvinfo : EIATTR_CBANK_PARAM_SIZE
	.align		4
.L_23:
        /*00cc*/ 	.byte	0x03, 0x19
        /*00ce*/ 	.short	0x0024


	//----- nvinfo : EIATTR_PARAM_CBANK
	.align		4
        /*00d0*/ 	.byte	0x04, 0x0a
        /*00d2*/ 	.short	(.L_25 - .L_24)
	.align		4
.L_24:
        /*00d4*/ 	.word	index@(.nv.constant0._Z8sgemm_v3ILi128ELi128ELi8ELi8ELi8EEvPfS0_S0_iii)
        /*00d8*/ 	.short	0x0380
        /*00da*/ 	.short	0x0024


	//----- nvinfo : EIATTR_SW_WAR
	.align		4
.L_25:
        /*00dc*/ 	.byte	0x04, 0x36
        /*00de*/ 	.short	(.L_27 - .L_26)
.L_26:
        /*00e0*/ 	.word	0x00000008
.L_27:


//--------------------- .nv.callgraph             --------------------------
	.section	.nv.callgraph,"",@"SHT_CUDA_CALLGRAPH"
	.align	4
	.sectionentsize	8
	.align		4
        /*0000*/ 	.word	0x00000000
	.align		4
        /*0004*/ 	.word	0xffffffff
	.align		4
        /*0008*/ 	.word	0x00000000
	.align		4
        /*000c*/ 	.word	0xfffffffe
	.align		4
        /*0010*/ 	.word	0x00000000
	.align		4
        /*0014*/ 	.word	0xfffffffd
	.align		4
        /*0018*/ 	.word	0x00000000
	.align		4
        /*001c*/ 	.word	0xfffffffc


//--------------------- .text._Z8sgemm_v3ILi128ELi128ELi8ELi8ELi8EEvPfS0_S0_iii --------------------------
	.section	.text._Z8sgemm_v3ILi128ELi128ELi8ELi8ELi8EEvPfS0_S0_iii,"ax",@progbits
	.align	128
        .global         _Z8sgemm_v3ILi128ELi128ELi8ELi8ELi8EEvPfS0_S0_iii
        .type           _Z8sgemm_v3ILi128ELi128ELi8ELi8ELi8EEvPfS0_S0_iii,@function
        .size           _Z8sgemm_v3ILi128ELi128ELi8ELi8ELi8EEvPfS0_S0_iii,(.L_x_35 - _Z8sgemm_v3ILi128ELi128ELi8ELi8ELi8EEvPfS0_S0_iii)
        .other          _Z8sgemm_v3ILi128ELi128ELi8ELi8ELi8EEvPfS0_S0_iii,@"STO_CUDA_ENTRY STV_DEFAULT"
_Z8sgemm_v3ILi128ELi128ELi8ELi8ELi8EEvPfS0_S0_iii:
.text._Z8sgemm_v3ILi128ELi128ELi8ELi8ELi8EEvPfS0_S0_iii:
[----:B------:R-:W-:Y:S01]  /*0000*/  LDC R1, c[0x0][0x37c] ;  /* 0x0000df00ff017b82 */ /* 0x000fe20000000800 */
[----:B------:R-:W0:Y:S01]  /*0010*/  LDCU UR8, c[0x0][0x39c] ;  /* 0x00007380ff0877ac */ /* 0x000e220008000800 */
[----:B------:R-:W1:Y:S01]  /*0020*/  S2R R0, SR_CTAID.Y ;  /* 0x0000000000007919 */ /* 0x000e620000002600 */
[----:B------:R-:W-:Y:S01]  /*0030*/  HFMA2 R57, -RZ, RZ, 0, 0 ;  /* 0x00000000ff397431 */ /* 0x000fe200000001ff */
[----:B------:R-:W-:Y:S01]  /*0040*/  CS2R R80, SRZ ;  /* 0x0000000000507805 */ /* 0x000fe2000001ff00 */
[----:B------:R-:W2:Y:S01]  /*0050*/  LDCU UR4, c[0x0][0x360] ;  /* 0x00006c00ff0477ac */ /* 0x000ea20008000800 */
[----:B------:R-:W3:Y:S02]  /*0060*/  S2R R2, SR_CTAID.X ;  /* 0x0000000000027919 */ /* 0x000ee40000002500 */
[----:B------:R-:W4:Y:S01]  /*0070*/  LDC R56, c[0x0][0x364] ;  /* 0x0000d900ff387b82 */ /* 0x000f220000000800 */
[----:B------:R-:W-:Y:S01]  /*0080*/  HFMA2 R119, -RZ, RZ, 0, 0 ;  /* 0x00000000ff777431 */ /* 0x000fe200000001ff */
[----:B------:R-:W-:Y:S01]  /*0090*/  CS2R R76, SRZ ;  /* 0x00000000004c7805 */ /* 0x000fe2000001ff00 */
[----:B------:R-:W1:Y:S01]  /*00a0*/  S2R R3, SR_TID.Y ;  /* 0x0000000000037919 */ /* 0x000e620000002200 */
[----:B------:R-:W-:Y:S01]  /*00b0*/  HFMA2 R123, -RZ, RZ, 0, 0 ;  /* 0x00000000ff7b7431 */ /* 0x000fe200000001ff */
[----:B------:R-:W-:Y:S01]  /*00c0*/  CS2R R82, SRZ ;  /* 0x0000000000527805 */ /* 0x000fe2000001ff00 */
[----:B------:R-:W-:Y:S01]  /*00d0*/  HFMA2 R50, -RZ, RZ, 0, 0 ;  /* 0x00000000ff327431 */ /* 0x000fe200000001ff */
[----:B------:R-:W1:Y:S01]  /*00e0*/  S2R R4, SR_TID.X ;  /* 0x0000000000047919 */ /* 0x000e620000002100 */
[----:B------:R-:W-:Y:S01]  /*00f0*/  HFMA2 R91, -RZ, RZ, 0, 0 ;  /* 0x00000000ff5b7431 */ /* 0x000fe200000001ff */
[----:B------:R-:W-:-:S02]  /*0100*/  CS2R R72, SRZ ;  /* 0x0000000000487805 */ /* 0x000fc4000001ff00 */
[----:B------:R-:W-:Y:S02]  /*0110*/  CS2R R74, SRZ ;  /* 0x00000000004a7805 */ /* 0x000fe4000001ff00 */
[----:B------:R-:W-:Y:S01]  /*0120*/  CS2R R70, SRZ ;  /* 0x0000000000467805 */ /* 0x000fe2000001ff00 */
[----:B0-----:R-:W-:Y:S01]  /*0130*/  UISETP.GE.AND UP0, UPT, UR8, 0x1, UPT ;  /* 0x000000010800788c */ /* 0x001fe2000bf06270 */
[----:B------:R-:W-:Y:S02]  /*0140*/  CS2R R68, SRZ ;  /* 0x0000000000447805 */ /* 0x000fe4000001ff00 */
[----:B------:R-:W-:Y:S02]  /*0150*/  CS2R R62, SRZ ;  /* 0x00000000003e7805 */ /* 0x000fe4000001ff00 */
[----:B------:R-:W-:Y:S02]  /*0160*/  CS2R R64, SRZ ;  /* 0x0000000000407805 */ /* 0x000fe4000001ff00 */
[----:B------:R-:W-:-:S02]  /*0170*/  CS2R R66, SRZ ;  /* 0x0000000000427805 */ /* 0x000fc4000001ff00 */
[----:B------:R-:W-:Y:S02]  /*0180*/  CS2R R60, SRZ ;  /* 0x00000000003c7805 */ /* 0x000fe4000001ff00 */
[----:B------:R-:W-:Y:S02]  /*0190*/  CS2R R58, SRZ ;  /* 0x00000000003a7805 */ /* 0x000fe4000001ff00 */
[----:B------:R-:W-:Y:S02]  /*01a0*/  CS2R R116, SRZ ;  /* 0x0000000000747805 */ /* 0x000fe4000001ff00 */
[----:B------:R-:W-:Y:S02]  /*01b0*/  CS2R R96, SRZ ;  /* 0x0000000000607805 */ /* 0x000fe4000001ff00 */
[----:B------:R-:W-:Y:S02]  /*01c0*/  MOV R40, RZ ;  /* 0x000000ff00287202 */ /* 0x000fe40000000f00 */
[----:B------:R-:W-:-:S02]  /*01d0*/  CS2R R106, SRZ ;  /* 0x00000000006a7805 */ /* 0x000fc4000001ff00 */
[----:B------:R-:W-:Y:S02]  /*01e0*/  CS2R R108, SRZ ;  /* 0x00000000006c7805 */ /* 0x000fe4000001ff00 */
[----:B------:R-:W-:Y:S02]  /*01f0*/  MOV R121, RZ ;  /* 0x000000ff00797202 */ /* 0x000fe40000000f00 */
[----:B------:R-:W-:Y:S02]  /*0200*/  CS2R R110, SRZ ;  /* 0x00000000006e7805 */ /* 0x000fe4000001ff00 */
[----:B------:R-:W-:Y:S02]  /*0210*/  CS2R R112, SRZ ;  /* 0x0000000000707805 */ /* 0x000fe4000001ff00 */
[----:B------:R-:W-:Y:S02]  /*0220*/  CS2R R98, SRZ ;  /* 0x0000000000627805 */ /* 0x000fe4000001ff00 */
[----:B------:R-:W-:-:S02]  /*0230*/  CS2R R100, SRZ ;  /* 0x0000000000647805 */ /* 0x000fc4000001ff00 */
[----:B------:R-:W-:Y:S02]  /*0240*/  CS2R R102, SRZ ;  /* 0x0000000000667805 */ /* 0x000fe4000001ff00 */
[----:B------:R-:W-:Y:S02]  /*0250*/  MOV R115, RZ ;  /* 0x000000ff00737202 */ /* 0x000fe40000000f00 */
[----:B------:R-:W-:Y:S02]  /*0260*/  CS2R R92, SRZ ;  /* 0x00000000005c7805 */ /* 0x000fe4000001ff00 */
[----:B------:R-:W-:Y:S02]  /*0270*/  CS2R R94, SRZ ;  /* 0x00000000005e7805 */ /* 0x000fe4000001ff00 */
[----:B------:R-:W-:Y:S02]  /*0280*/  MOV R105, RZ ;  /* 0x000000ff00697202 */ /* 0x000fe40000000f00 */
[----:B------:R-:W-:-:S02]  /*0290*/  CS2R R88, SRZ ;  /* 0x0000000000587805 */ /* 0x000fc4000001ff00 */
[----:B------:R-:W-:Y:S02]  /*02a0*/  CS2R R84, SRZ ;  /* 0x0000000000547805 */ /* 0x000fe4000001ff00 */
[----:B------:R-:W-:Y:S02]  /*02b0*/  CS2R R86, SRZ ;  /* 0x0000000000567805 */ /* 0x000fe4000001ff00 */
[----:B------:R-:W-:Y:S02]  /*02c0*/  MOV R48, RZ ;  /* 0x000000ff00307202 */ /* 0x000fe40000000f00 */
[----:B------:R-:W-:Y:S01]  /*02d0*/  CS2R R78, SRZ ;  /* 0x00000000004e7805 */ /* 0x000fe2000001ff00 */
[----:B------:R-:W0:Y:S01]  /*02e0*/  LDCU.64 UR10, c[0x0][0x358] ;  /* 0x00006b00ff0a77ac */ /* 0x000e220008000a00 */
[----:B-1234-:R-:W-:Y:S05]  /*02f0*/  BRA.U !UP0, `(.L_x_0) ;  /* 0x0000003508fc7547 */ /* 0x01efea000b800000 */
[----:B------:R-:W-:Y:S01]  /*0300*/  IMAD R56, R56, UR4, RZ ;  /* 0x0000000438387c24 */ /* 0x000fe2000f8e02ff */
[----:B------:R-:W1:Y:S01]  /*0310*/  S2UR UR7, SR_CgaCtaId ;  /* 0x00000000000779c3 */ /* 0x000e620000008800 */
[----:B------:R-:W-:Y:S01]  /*0320*/  IMAD R55, R3, UR4, R4 ;  /* 0x0000000403377c24 */ /* 0x000fe2000f8e0204 */
[----:B------:R-:W-:Y:S01]  /*0330*/  UMOV UR5, 0x400 ;  /* 0x0000040000057882 */ /* 0x000fe20000000000 */
[----:B------:R-:W2:Y:S01]  /*0340*/  I2F.U32.RP R8, R56 ;  /* 0x0000003800087306 */ /* 0x000ea20000209000 */
[----:B------:R-:W-:Y:S01]  /*0350*/  IADD3 R9, PT, PT, RZ, -R56, RZ ;  /* 0x80000038ff097210 */ /* 0x000fe20007ffe0ff */
[----:B------:R-:W-:Y:S01]  /*0360*/  UIADD3 UR4, UPT, UPT, UR5, 0x1000, URZ ;  /* 0x0000100005047890 */ /* 0x000fe2000fffe0ff */
[C---:B------:R-:W-:Y:S02]  /*0370*/  IADD3 R54, PT, PT, R56.reuse, R55, RZ ;  /* 0x0000003738367210 */ /* 0x040fe40007ffe0ff */
[----:B------:R-:W-:Y:S02]  /*0380*/  ISETP.NE.U32.AND P2, PT, R56, RZ, PT ;  /* 0x000000ff3800720c */ /* 0x000fe40003f45070 */
[----:B------:R-:W-:-:S02]  /*0390*/  ISETP.GE.U32.AND P0, PT, R54, 0x400, PT ;  /* 0x000004003600780c */ /* 0x000fc40003f06070 */
[C---:B------:R-:W-:Y:S02]  /*03a0*/  VIMNMX.U32 R5, PT, PT, R54.reuse, 0x400, !PT ;  /* 0x0000040036057848 */ /* 0x040fe40007fe0000 */
[----:B------:R-:W-:Y:S02]  /*03b0*/  SEL R53, RZ, 0x1, P0 ;  /* 0x00000001ff357807 */ /* 0x000fe40000000000 */
[----:B------:R-:W-:Y:S01]  /*03c0*/  SHF.L.U32 R13, R55, 0x9, RZ ;  /* 0x00000009370d7819 */ /* 0x000fe200000006ff */
[----:B--2---:R-:W2:Y:S01]  /*03d0*/  MUFU.RCP R8, R8 ;  /* 0x0000000800087308 */ /* 0x004ea20000001000 */
[----:B------:R-:W-:Y:S02]  /*03e0*/  IADD3 R5, PT, PT, R5, -R54, -R53 ;  /* 0x8000003605057210 */ /* 0x000fe40007ffe835 */
[C---:B------:R-:W-:Y:S02]  /*03f0*/  SHF.L.U32 R15, R54.reuse, 0x9, RZ ;  /* 0x00000009360f7819 */ /* 0x040fe400000006ff */
[----:B------:R-:W-:Y:S01]  /*0400*/  LOP3.LUT R17, R55, 0x7f, RZ, 0xc0, !PT ;  /* 0x0000007f37117812 */ /* 0x000fe200078ec0ff */
[----:B-1----:R-:W-:Y:S01]  /*0410*/  ULEA UR5, UR7, UR5, 0x18 ;  /* 0x0000000507057291 */ /* 0x002fe2000f8ec0ff */
[----:B------:R-:W-:Y:S01]  /*0420*/  LOP3.LUT R15, R15, 0xe00, RZ, 0xc0, !PT ;  /* 0x00000e000f0f7812 */ /* 0x000fe200078ec0ff */
[----:B------:R-:W-:Y:S01]  /*0430*/  ULEA UR6, UR7, UR4, 0x18 ;  /* 0x0000000407067291 */ /* 0x000fe2000f8ec0ff */
[----:B------:R-:W-:Y:S01]  /*0440*/  LOP3.LUT R21, R54, 0x7f, RZ, 0xc0, !PT ;  /* 0x0000007f36157812 */ /* 0x000fe200078ec0ff */
[----:B------:R-:W-:Y:S01]  /*0450*/  UIADD3 UR4, UPT, UPT, UR8, 0x7, URZ ;  /* 0x0000000708047890 */ /* 0x000fe2000fffe0ff */
[----:B------:R-:W-:-:S02]  /*0460*/  MOV R80, RZ ;  /* 0x000000ff00507202 */ /* 0x000fc40000000f00 */
[----:B------:R-:W-:Y:S01]  /*0470*/  LOP3.LUT R52, R55, 0x7, RZ, 0xc0, !PT ;  /* 0x0000000737347812 */ /* 0x000fe200078ec0ff */
[----:B------:R-:W-:Y:S01]  /*0480*/  USHF.R.U32.HI UR4, URZ, 0x3, UR4 ;  /* 0x00000003ff047899 */ /* 0x000fe20008011604 */
[----:B--2---:R-:W-:-:S04]  /*0490*/  IADD3 R6, PT, PT, R8, 0xffffffe, RZ ;  /* 0x0ffffffe08067810 */ /* 0x004fc80007ffe0ff */
[----:B------:R1:W2:Y:S02]  /*04a0*/  F2I.FTZ.U32.TRUNC.NTZ R7, R6 ;  /* 0x0000000600077305 */ /* 0x0002a4000021f000 */
[----:B-1----:R-:W-:Y:S01]  /*04b0*/  MOV R6, RZ ;  /* 0x000000ff00067202 */ /* 0x002fe20000000f00 */
[----:B--2---:R-:W-:-:S04]  /*04c0*/  IMAD R9, R9, R7, RZ ;  /* 0x0000000709097224 */ /* 0x004fc800078e02ff */
[----:B------:R-:W-:Y:S01]  /*04d0*/  IMAD.HI.U32 R8, R7, R9, R6 ;  /* 0x0000000907087227 */ /* 0x000fe200078e0006 */
[----:B------:R-:W-:Y:S02]  /*04e0*/  IADD3 R7, PT, PT, R56, R54, RZ ;  /* 0x0000003638077210 */ /* 0x000fe40007ffe0ff */
[----:B------:R-:W-:Y:S02]  /*04f0*/  SHF.L.U32 R9, R54, 0x2, RZ ;  /* 0x0000000236097819 */ /* 0x000fe400000006ff */
[----:B------:R-:W-:Y:S01]  /*0500*/  SHF.L.U32 R19, R7, 0x9, RZ ;  /* 0x0000000907137819 */ /* 0x000fe200000006ff */
[----:B------:R-:W-:Y:S01]  /*0510*/  IMAD.HI.U32 R14, R8, R5, RZ ;  /* 0x00000005080e7227 */ /* 0x000fe200078e00ff */
[----:B------:R-:W-:Y:S02]  /*0520*/  SHF.R.U32.HI R8, RZ, 0x7, R54 ;  /* 0x00000007ff087819 */ /* 0x000fe40000011636 */
[----:B------:R-:W-:Y:S02]  /*0530*/  LOP3.LUT R16, R9, 0x1fc, RZ, 0xc0, !PT ;  /* 0x000001fc09107812 */ /* 0x000fe400078ec0ff */
[----:B------:R-:W-:-:S02]  /*0540*/  IADD3 R6, PT, PT, -R14, RZ, RZ ;  /* 0x000000ff0e067210 */ /* 0x000fc40007ffe1ff */
[----:B------:R-:W-:Y:S02]  /*0550*/  SHF.R.U32.HI R10, RZ, 0x7, R7 ;  /* 0x00000007ff0a7819 */ /* 0x000fe40000011607 */
[----:B------:R-:W-:Y:S01]  /*0560*/  LEA R11, R8, UR6, 0x9 ;  /* 0x00000006080b7c11 */ /* 0x000fe2000f8e48ff */
[----:B------:R-:W-:Y:S01]  /*0570*/  IMAD R5, R56, R6, R5 ;  /* 0x0000000638057224 */ /* 0x000fe200078e0205 */
[----:B------:R-:W-:Y:S02]  /*0580*/  SHF.R.U32.HI R6, RZ, 0x7, R55 ;  /* 0x00000007ff067819 */ /* 0x000fe40000011637 */
[----:B------:R-:W-:Y:S02]  /*0590*/  LOP3.LUT R19, R19, 0xe00, RZ, 0xc0, !PT ;  /* 0x00000e0013137812 */ /* 0x000fe400078ec0ff */
[----:B------:R-:W-:Y:S02]  /*05a0*/  ISETP.GE.U32.AND P0, PT, R5, R56, PT ;  /* 0x000000380500720c */ /* 0x000fe40003f06070 */
[----:B------:R-:W-:-:S02]  /*05b0*/  LEA R9, R6, UR6, 0x9 ;  /* 0x0000000606097c11 */ /* 0x000fc4000f8e48ff */
[----:B------:R-:W-:Y:S02]  /*05c0*/  IADD3 R11, PT, PT, R11, R16, RZ ;  /* 0x000000100b0b7210 */ /* 0x000fe40007ffe0ff */
[----:B------:R-:W-:Y:S02]  /*05d0*/  IADD3 R16, PT, PT, R15, UR5, RZ ;  /* 0x000000050f107c10 */ /* 0x000fe4000fffe0ff */
[----:B------:R-:W-:Y:S02]  /*05e0*/  SHF.R.U32.HI R23, RZ, 0x3, R7 ;  /* 0x00000003ff177819 */ /* 0x000fe40000011607 */
[----:B------:R-:W-:Y:S02]  /*05f0*/  IADD3 R22, PT, PT, R19, UR5, RZ ;  /* 0x0000000513167c10 */ /* 0x000fe4000fffe0ff */
[----:B------:R-:W-:Y:S02]  /*0600*/  LOP3.LUT R29, R7, 0x7f, RZ, 0xc0, !PT ;  /* 0x0000007f071d7812 */ /* 0x000fe400078ec0ff */
[----:B------:R-:W-:-:S02]  /*0610*/  @P0 IADD3 R5, PT, PT, -R56, R5, RZ ;  /* 0x0000000538050210 */ /* 0x000fc40007ffe1ff */
[----:B------:R-:W-:Y:S02]  /*0620*/  @P0 IADD3 R14, PT, PT, R14, 0x1, RZ ;  /* 0x000000010e0e0810 */ /* 0x000fe40007ffe0ff */
[----:B------:R-:W-:Y:S02]  /*0630*/  ISETP.GE.U32.AND P1, PT, R5, R56, PT ;  /* 0x000000380500720c */ /* 0x000fe40003f26070 */
[----:B------:R-:W-:Y:S02]  /*0640*/  SHF.L.U32 R5, R55, 0x2, RZ ;  /* 0x0000000237057819 */ /* 0x000fe400000006ff */
[----:B------:R-:W-:Y:S02]  /*0650*/  LEA R22, R23, R22, 0x2 ;  /* 0x0000001617167211 */ /* 0x000fe400078e10ff */
[----:B------:R-:W-:Y:S02]  /*0660*/  LOP3.LUT R12, R5, 0x1fc, RZ, 0xc0, !PT ;  /* 0x000001fc050c7812 */ /* 0x000fe400078ec0ff */
[----:B------:R-:W-:-:S02]  /*0670*/  SHF.L.U32 R5, R7, 0x2, RZ ;  /* 0x0000000207057819 */ /* 0x000fc400000006ff */
[----:B------:R-:W-:Y:S02]  /*0680*/  IADD3 R9, PT, PT, R9, R12, RZ ;  /* 0x0000000c09097210 */ /* 0x000fe40007ffe0ff */
[----:B------:R-:W-:Y:S02]  /*0690*/  LOP3.LUT R18, R5, 0x1fc, RZ, 0xc0, !PT ;  /* 0x000001fc05127812 */ /* 0x000fe400078ec0ff */
[----:B------:R-:W-:Y:S02]  /*06a0*/  @P1 IADD3 R14, PT, PT, R14, 0x1, RZ ;  /* 0x000000010e0e1810 */ /* 0x000fe40007ffe0ff */
[----:B------:R-:W-:Y:S02]  /*06b0*/  @!P2 LOP3.LUT R14, RZ, R56, RZ, 0x33, !PT ;  /* 0x00000038ff0ea212 */ /* 0x000fe400078e33ff */
[----:B------:R-:W-:Y:S02]  /*06c0*/  LEA R5, R10, UR6, 0x9 ;  /* 0x000000060a057c11 */ /* 0x000fe4000f8e48ff */
[----:B------:R-:W-:-:S02]  /*06d0*/  IADD3 R53, PT, PT, R53, R14, RZ ;  /* 0x0000000e35357210 */ /* 0x000fc40007ffe0ff */
[----:B------:R-:W-:Y:S02]  /*06e0*/  LOP3.LUT R14, R13, 0xe00, RZ, 0xc0, !PT ;  /* 0x00000e000d0e7812 */ /* 0x000fe400078ec0ff */
[----:B------:R-:W-:Y:S02]  /*06f0*/  SHF.R.U32.HI R13, RZ, 0x3, R55 ;  /* 0x00000003ff0d7819 */ /* 0x000fe40000011637 */
[----:B------:R-:W-:Y:S02]  /*0700*/  IADD3 R14, PT, PT, R14, UR5, RZ ;  /* 0x000000050e0e7c10 */ /* 0x000fe4000fffe0ff */
[----:B------:R-:W-:Y:S02]  /*0710*/  LEA R26, R0, R13, 0x7 ;  /* 0x0000000d001a7211 */ /* 0x000fe400078e38ff */
[----:B------:R-:W-:Y:S02]  /*0720*/  LEA R25, R13, R14, 0x2 ;  /* 0x0000000e0d197211 */ /* 0x000fe400078e10ff */
[----:B------:R-:W-:-:S02]  /*0730*/  LEA R13, R2, R17, 0x7 ;  /* 0x00000011020d7211 */ /* 0x000fc400078e38ff */
[----:B------:R-:W-:Y:S02]  /*0740*/  SHF.R.U32.HI R17, RZ, 0x3, R54 ;  /* 0x00000003ff117819 */ /* 0x000fe40000011636 */
[----:B------:R-:W-:Y:S02]  /*0750*/  IADD3 R27, PT, PT, R53, 0x1, RZ ;  /* 0x00000001351b7810 */ /* 0x000fe40007ffe0ff */
[----:B------:R-:W-:Y:S02]  /*0760*/  IADD3 R12, PT, PT, R5, R18, RZ ;  /* 0x00000012050c7210 */ /* 0x000fe40007ffe0ff */
[----:B------:R-:W-:Y:S02]  /*0770*/  LEA R16, R17, R16, 0x2 ;  /* 0x0000001011107211 */ /* 0x000fe400078e10ff */
[----:B------:R-:W-:Y:S02]  /*0780*/  LEA R18, R2, R21, 0x7 ;  /* 0x0000001502127211 */ /* 0x000fe400078e38ff */
[----:B------:R-:W-:-:S02]  /*0790*/  MOV R5, RZ ;  /* 0x000000ff00057202 */ /* 0x000fc40000000f00 */
[----:B------:R-:W-:Y:S02]  /*07a0*/  LOP3.LUT R14, R54, 0x7, RZ, 0xc0, !PT ;  /* 0x00000007360e7812 */ /* 0x000fe400078ec0ff */
[----:B------:R-:W-:Y:S02]  /*07b0*/  LEA R15, R3, UR5, 0x5 ;  /* 0x00000005030f7c11 */ /* 0x000fe4000f8e28ff */
[----:B------:R-:W-:Y:S02]  /*07c0*/  LEA R17, R0, R17, 0x7 ;  /* 0x0000001100117211 */ /* 0x000fe400078e38ff */
[----:B------:R-:W-:Y:S02]  /*07d0*/  LOP3.LUT R20, R7, 0x7, RZ, 0xc0, !PT ;  /* 0x0000000707147812 */ /* 0x000fe400078ec0ff */
[----:B------:R-:W-:Y:S02]  /*07e0*/  IADD3 R19, PT, PT, R56, R7, RZ ;  /* 0x0000000738137210 */ /* 0x000fe40007ffe0ff */
[----:B------:R-:W-:-:S02]  /*07f0*/  LEA R21, R4, UR6, 0x5 ;  /* 0x0000000604157c11 */ /* 0x000fc4000f8e28ff */
[----:B------:R-:W-:Y:S02]  /*0800*/  LEA R23, R0, R23, 0x7 ;  /* 0x0000001700177211 */ /* 0x000fe400078e38ff */
[----:B------:R-:W-:Y:S02]  /*0810*/  LEA R24, R2, R29, 0x7 ;  /* 0x0000001d02187211 */ /* 0x000fe400078e38ff */
[----:B------:R-:W-:-:S07]  /*0820*/  LOP3.LUT R27, R27, 0x3, RZ, 0xc0, !PT ;  /* 0x000000031b1b7812 */ /* 0x000fce00078ec0ff */
.L_x_19:
[----:B------:R-:W-:Y:S01]  /*0830*/  ISETP.GT.U32.AND P0, PT, R55, 0x3ff, PT ;  /* 0x000003ff3700780c */ /* 0x000fe20003f04070 */
[----:B------:R-:W1:Y:S01]  /*0840*/  LDCU UR7, c[0x0][0x3a0] ;  /* 0x00007400ff0777ac */ /* 0x000e620008000800 */
[----:B------:R-:W-:Y:S01]  /*0850*/  BSSY.RECONVERGENT B0, `(.L_x_1) ;  /* 0x0000104000007945 */ /* 0x000fe20003800200 */
[----:B------:R-:W2:Y:S01]  /*0860*/  LDCU UR12, c[0x0][0x39c] ;  /* 0x00007380ff0c77ac */ /* 0x000ea20008000800 */
[----:B------:R-:W3:Y:S09]  /*0870*/  LDCU.64 UR8, c[0x0][0x398] ;  /* 0x00007300ff0877ac */ /* 0x000ef20008000a00 */
[----:B------:R-:W-:Y:S05]  /*0880*/  @P0 BRA `(.L_x_2) ;  /* 0x0000001000000947 */ /* 0x000fea0003800000 */
[----:B------:R-:W-:Y:S01]  /*0890*/  ISETP.NE.AND P4, PT, R27, RZ, PT ;  /* 0x000000ff1b00720c */ /* 0x000fe20003f85270 */
[----:B------:R-:W-:Y:S01]  /*08a0*/  BSSY.RECONVERGENT B1, `(.L_x_3) ;  /* 0x000002e000017945 */ /* 0x000fe20003800200 */
[----:B------:R-:W-:-:S11]  /*08b0*/  MOV R37, R55 ;  /* 0x0000003700257202 */ /* 0x000fd60000000f00 */
[----:B------:R-:W-:Y:S05]  /*08c0*/  @!P4 BRA `(.L_x_4) ;  /* 0x0000000000acc947 */ /* 0x000fea0003800000 */
[----:B------:R-:W4:Y:S01]  /*08d0*/  LDC.64 R28, c[0x0][0x398] ;  /* 0x0000e600ff1c7b82 */ /* 0x000f220000000a00 */
[----:B------:R-:W-:Y:S01]  /*08e0*/  LEA R32, R5, R52, 0x3 ;  /* 0x0000003405207211 */ /* 0x000fe200078e18ff */
[----:B------:R-:W-:Y:S01]  /*08f0*/  BSSY.RECONVERGENT B2, `(.L_x_5) ;  /* 0x0000009000027945 */ /* 0x000fe20003800200 */
[----:B------:R-:W-:Y:S02]  /*0900*/  HFMA2 R30, -RZ, RZ, 0, 0 ;  /* 0x00000000ff1e7431 */ /* 0x000fe400000001ff */
[----:B----4-:R-:W-:-:S04]  /*0910*/  ISETP.GE.AND P0, PT, R32, R29, PT ;  /* 0x0000001d2000720c */ /* 0x010fc80003f06270 */
[----:B------:R-:W-:-:S13]  /*0920*/  ISETP.GE.OR P0, PT, R26, R28, P0 ;  /* 0x0000001c1a00720c */ /* 0x000fda0000706670 */
[----:B------:R-:W-:Y:S05]  /*0930*/  @P0 BRA `(.L_x_6) ;  /* 0x0000000000100947 */ /* 0x000fea0003800000 */
[----:B------:R-:W4:Y:S01]  /*0940*/  LDC.64 R30, c[0x0][0x380] ;  /* 0x0000e000ff1e7b82 */ /* 0x000f220000000a00 */
[----:B------:R-:W-:-:S04]  /*0950*/  IMAD R33, R26, R29, R32 ;  /* 0x0000001d1a217224 */ /* 0x000fc800078e0220 */
[----:B----4-:R-:W-:-:S06]  /*0960*/  IMAD.WIDE.U32 R30, R33, 0x4, R30 ;  /* 0x00000004211e7825 */ /* 0x010fcc00078e001e */
[----:B0-----:R4:W5:Y:S02]  /*0970*/  LDG.E.CONSTANT R30, desc[UR10][R30.64] ;  /* 0x0000000a1e1e7981 */ /* 0x001964000c1e9900 */
.L_x_6:
[----:B0123--:R-:W-:Y:S05]  /*0980*/  BSYNC.RECONVERGENT B2 ;  /* 0x0000000000027941 */ /* 0x00ffea0003800200 */
.L_x_5:
[----:B-----5:R0:W-:Y:S01]  /*0990*/  STS [R25], R30 ;  /* 0x0000001e19007388 */ /* 0x0201e20000000800 */
[----:B------:R-:W-:Y:S02]  /*09a0*/  ISETP.NE.AND P0, PT, R27, 0x1, PT ;  /* 0x000000011b00780c */ /* 0x000fe40003f05270 */
[----:B------:R-:W-:-:S11]  /*09b0*/  MOV R37, R54 ;  /* 0x0000003600257202 */ /* 0x000fd60000000f00 */
[----:B0-----:R-:W-:Y:S05]  /*09c0*/  @!P0 BRA `(.L_x_4) ;  /* 0x00000000006c8947 */ /* 0x001fea0003800000 */
[----:B------:R-:W-:Y:S01]  /*09d0*/  LEA R32, R5, R14, 0x3 ;  /* 0x0000000e05207211 */ /* 0x000fe200078e18ff */
[----:B------:R-:W-:Y:S01]  /*09e0*/  BSSY.RECONVERGENT B2, `(.L_x_7) ;  /* 0x0000009000027945 */ /* 0x000fe20003800200 */
[----:B----4-:R-:W-:Y:S02]  /*09f0*/  HFMA2 R31, -RZ, RZ, 0, 0 ;  /* 0x00000000ff1f7431 */ /* 0x010fe400000001ff */
[----:B------:R-:W-:-:S04]  /*0a00*/  ISETP.GE.AND P0, PT, R32, R29, PT ;  /* 0x0000001d2000720c */ /* 0x000fc80003f06270 */
[----:B------:R-:W-:-:S13]  /*0a10*/  ISETP.GE.OR P0, PT, R17, R28, P0 ;  /* 0x0000001c1100720c */ /* 0x000fda0000706670 */
[----:B------:R-:W-:Y:S05]  /*0a20*/  @P0 BRA `(.L_x_8) ;  /* 0x0000000000100947 */ /* 0x000fea0003800000 */
[----:B------:R-:W0:Y:S01]  /*0a30*/  LDC.64 R30, c[0x0][0x380] ;  /* 0x0000e000ff1e7b82 */ /* 0x000e220000000a00 */
[----:B------:R-:W-:-:S04]  /*0a40*/  IMAD R33, R17, R29, R32 ;  /* 0x0000001d11217224 */ /* 0x000fc800078e0220 */
[----:B0-----:R-:W-:-:S06]  /*0a50*/  IMAD.WIDE.U32 R30, R33, 0x4, R30 ;  /* 0x00000004211e7825 */ /* 0x001fcc00078e001e */
[----:B------:R0:W5:Y:S02]  /*0a60*/  LDG.E.CONSTANT R31, desc[UR10][R30.64] ;  /* 0x0000000a1e1f7981 */ /* 0x000164000c1e9900 */
.L_x_8:
[----:B------:R-:W-:Y:S05]  /*0a70*/  BSYNC.RECONVERGENT B2 ;  /* 0x0000000000027941 */ /* 0x000fea0003800200 */
.L_x_7:
[----:B-----5:R1:W-:Y:S01]  /*0a80*/  STS [R16], R31 ;  /* 0x0000001f10007388 */ /* 0x0203e20000000800 */
[----:B------:R-:W-:Y:S02]  /*0a90*/  ISETP.NE.AND P0, PT, R27, 0x2, PT ;  /* 0x000000021b00780c */ /* 0x000fe40003f05270 */
[----:B------:R-:W-:-:S11]  /*0aa0*/  MOV R37, R7 ;  /* 0x0000000700257202 */ /* 0x000fd60000000f00 */
[----:B-1----:R-:W-:Y:S05]  /*0ab0*/  @!P0 BRA `(.L_x_4) ;  /* 0x0000000000308947 */ /* 0x002fea0003800000 */
[----:B------:R-:W-:-:S04]  /*0ac0*/  LEA R32, R5, R20, 0x3 ;  /* 0x0000001405207211 */ /* 0x000fc800078e18ff */
[----:B------:R-:W-:-:S04]  /*0ad0*/  ISETP.GE.AND P0, PT, R32, R29, PT ;  /* 0x0000001d2000720c */ /* 0x000fc80003f06270 */
[----:B------:R-:W-:-:S13]  /*0ae0*/  ISETP.LT.AND P0, PT, R23, R28, !P0 ;  /* 0x0000001c1700720c */ /* 0x000fda0004701270 */
[----:B------:R1:W-:Y:S01]  /*0af0*/  @!P0 STS [R22], RZ ;  /* 0x000000ff16008388 */ /* 0x0003e20000000800 */
[----:B------:R-:W-:Y:S01]  /*0b00*/  @!P0 MOV R37, R19 ;  /* 0x0000001300258202 */ /* 0x000fe20000000f00 */
[----:B------:R-:W-:Y:S06]  /*0b10*/  @!P0 BRA `(.L_x_4) ;  /* 0x0000000000188947 */ /* 0x000fec0003800000 */
[----:B0-----:R-:W0:Y:S01]  /*0b20*/  LDC.64 R30, c[0x0][0x380] ;  /* 0x0000e000ff1e7b82 */ /* 0x001e220000000a00 */
[----:B------:R-:W-:-:S04]  /*0b30*/  IMAD R29, R23, R29, R32 ;  /* 0x0000001d171d7224 */ /* 0x000fc800078e0220 */
[----:B0-----:R-:W-:-:S06]  /*0b40*/  IMAD.WIDE.U32 R30, R29, 0x4, R30 ;  /* 0x000000041d1e7825 */ /* 0x001fcc00078e001e */
[----:B------:R-:W2:Y:S01]  /*0b50*/  LDG.E.CONSTANT R31, desc[UR10][R30.64] ;  /* 0x0000000a1e1f7981 */ /* 0x000ea2000c1e9900 */
[----:B------:R-:W-:-:S03]  /*0b60*/  MOV R37, R19 ;  /* 0x0000001300257202 */ /* 0x000fc60000000f00 */
[----:B--2---:R0:W-:Y:S04]  /*0b70*/  STS [R22], R31 ;  /* 0x0000001f16007388 */ /* 0x0041e80000000800 */
.L_x_4:
[----:B0123--:R-:W-:Y:S05]  /*0b80*/  BSYNC.RECONVERGENT B1 ;  /* 0x0000000000017941 */ /* 0x00ffea0003800200 */
.L_x_3:
[----:B------:R-:W-:Y:S01]  /*0b90*/  ISETP.GE.U32.AND P5, PT, R53, 0x3, PT ;  /* 0x000000033500780c */ /* 0x000fe20003fa6070 */
[----:B------:R-:W-:-:S12]  /*0ba0*/  BSSY.RECONVERGENT B1, `(.L_x_9) ;  /* 0x0000051000017945 */ /* 0x000fd80003800200 */
[----:B------:R-:W-:Y:S05]  /*0bb0*/  @!P5 BRA `(.L_x_10) ;  /* 0x00000004003cd947 */ /* 0x000fea0003800000 */
[CC--:B------:R-:W-:Y:S01]  /*0bc0*/  LEA R43, R56.reuse, R37.reuse, 0x1 ;  /* 0x00000025382b7211 */ /* 0x0c0fe200078e08ff */
[C---:B------:R-:W-:Y:S01]  /*0bd0*/  IMAD R41, R56.reuse, 0x3, R37 ;  /* 0x0000000338297824 */ /* 0x040fe200078e0225 */
[----:B------:R-:W-:-:S07]  /*0be0*/  IADD3 R39, PT, PT, R56, R37, RZ ;  /* 0x0000002538277210 */ /* 0x000fce0007ffe0ff */
.L_x_11:
[----:B0-----:R-:W-:Y:S02]  /*0bf0*/  LOP3.LUT R36, R37, 0x7, RZ, 0xc0, !PT ;  /* 0x0000000725247812 */ /* 0x001fe400078ec0ff */
[----:B------:R-:W-:Y:S02]  /*0c00*/  SHF.R.U32.HI R51, RZ, 0x3, R37 ;  /* 0x00000003ff337819 */ /* 0x000fe40000011625 */
[----:B------:R-:W-:Y:S02]  /*0c10*/  LEA R28, R5, R36, 0x3 ;  /* 0x00000024051c7211 */ /* 0x000fe400078e18ff */
[----:B------:R-:W-:Y:S02]  /*0c20*/  LEA R29, R0, R51, 0x7 ;  /* 0x00000033001d7211 */ /* 0x000fe400078e38ff */
[----:B------:R-:W-:Y:S02]  /*0c30*/  ISETP.GE.AND P0, PT, R28, UR9, PT ;  /* 0x000000091c007c0c */ /* 0x000fe4000bf06270 */
[----:B------:R-:W-:-:S02]  /*0c40*/  LOP3.LUT R44, R39, 0x7, RZ, 0xc0, !PT ;  /* 0x00000007272c7812 */ /* 0x000fc400078ec0ff */
[----:B------:R-:W-:Y:S02]  /*0c50*/  ISETP.GE.OR P0, PT, R29, UR8, P0 ;  /* 0x000000081d007c0c */ /* 0x000fe40008706670 */
[----:B------:R-:W-:Y:S02]  /*0c60*/  LOP3.LUT R42, R43, 0x7, RZ, 0xc0, !PT ;  /* 0x000000072b2a7812 */ /* 0x000fe400078ec0ff */
[----:B------:R-:W-:Y:S02]  /*0c70*/  LOP3.LUT R38, R41, 0x7, RZ, 0xc0, !PT ;  /* 0x0000000729267812 */ /* 0x000fe400078ec0ff */
[C---:B------:R-:W-:Y:S02]  /*0c80*/  LEA R30, R5.reuse, R44, 0x3 ;  /* 0x0000002c051e7211 */ /* 0x040fe400078e18ff */
[----:B------:R-:W-:Y:S02]  /*0c90*/  SHF.R.U32.HI R47, RZ, 0x3, R39 ;  /* 0x00000003ff2f7819 */ /* 0x000fe40000011627 */
[----:B------:R-:W-:-:S02]  /*0ca0*/  LEA R104, R5, R42, 0x3 ;  /* 0x0000002a05687211 */ /* 0x000fc400078e18ff */
[----:B------:R-:W-:Y:S01]  /*0cb0*/  SHF.R.U32.HI R49, RZ, 0x3, R43 ;  /* 0x00000003ff317819 */ /* 0x000fe2000001162b */
[----:B------:R-:W0:Y:S01]  /*0cc0*/  @!P0 LDC.64 R34, c[0x0][0x380] ;  /* 0x0000e000ff228b82 */ /* 0x000e220000000a00 */
[----:B------:R-:W-:Y:S01]  /*0cd0*/  LEA R46, R5, R38, 0x3 ;  /* 0x00000026052e7211 */ /* 0x000fe200078e18ff */
[----:B------:R-:W-:Y:S01]  /*0ce0*/  @!P0 IMAD R29, R29, UR9, R28 ;  /* 0x000000091d1d8c24 */ /* 0x000fe2000f8e021c */
[----:B------:R-:W-:Y:S02]  /*0cf0*/  ISETP.GE.AND P2, PT, R30, UR9, PT ;  /* 0x000000091e007c0c */ /* 0x000fe4000bf46270 */
[----:B------:R-:W-:Y:S02]  /*0d00*/  LEA R125, R0, R47, 0x7 ;  /* 0x0000002f007d7211 */ /* 0x000fe400078e38ff */
[----:B------:R-:W-:Y:S02]  /*0d10*/  SHF.R.U32.HI R45, RZ, 0x3, R41 ;  /* 0x00000003ff2d7819 */ /* 0x000fe40000011629 */
[----:B------:R-:W-:-:S02]  /*0d20*/  ISETP.GE.AND P3, PT, R104, UR9, PT ;  /* 0x0000000968007c0c */ /* 0x000fc4000bf66270 */
[----:B------:R-:W-:Y:S02]  /*0d30*/  LEA R114, R0, R49, 0x7 ;  /* 0x0000003100727211 */ /* 0x000fe400078e38ff */
[----:B------:R-:W-:Y:S02]  /*0d40*/  ISETP.GE.AND P1, PT, R46, UR9, PT ;  /* 0x000000092e007c0c */ /* 0x000fe4000bf26270 */
[----:B------:R-:W-:Y:S02]  /*0d50*/  ISETP.LT.AND P2, PT, R125, UR8, !P2 ;  /* 0x000000087d007c0c */ /* 0x000fe4000d741270 */
[----:B------:R-:W-:Y:S02]  /*0d60*/  LEA R90, R0, R45, 0x7 ;  /* 0x0000002d005a7211 */ /* 0x000fe400078e38ff */
[----:B------:R-:W-:Y:S02]  /*0d70*/  ISETP.LT.AND P3, PT, R114, UR8, !P3 ;  /* 0x0000000872007c0c */ /* 0x000fe4000df61270 */
[----:B------:R-:W-:Y:S01]  /*0d80*/  ISETP.LT.AND P1, PT, R90, UR8, !P1 ;  /* 0x000000085a007c0c */ /* 0x000fe2000cf21270 */
[----:B0-----:R-:W-:-:S06]  /*0d90*/  @!P0 IMAD.WIDE.U32 R34, R29, 0x4, R34 ;  /* 0x000000041d228825 */ /* 0x001fcc00078e0022 */
[----:B------:R-:W0:Y:S01]  /*0da0*/  @P2 LDC.64 R32, c[0x0][0x380] ;  /* 0x0000e000ff202b82 */ /* 0x000e220000000a00 */
[----:B------:R-:W-:Y:S01]  /*0db0*/  @P2 IMAD R125, R125, UR9, R30 ;  /* 0x000000097d7d2c24 */ /* 0x000fe2000f8e021e */
[----:B------:R-:W2:Y:S02]  /*0dc0*/  @!P0 LDG.E.CONSTANT R34, desc[UR10][R34.64] ;  /* 0x0000000a22228981 */ /* 0x000ea4000c1e9900 */
[----:B------:R-:W-:Y:S02]  /*0dd0*/  @P3 IMAD R104, R114, UR9, R104 ;  /* 0x0000000972683c24 */ /* 0x000fe4000f8e0268 */
[----:B------:R-:W-:Y:S02]  /*0de0*/  @P1 IMAD R46, R90, UR9, R46 ;  /* 0x000000095a2e1c24 */ /* 0x000fe4000f8e022e */
[----:B----4-:R-:W1:Y:S08]  /*0df0*/  @P3 LDC.64 R30, c[0x0][0x380] ;  /* 0x0000e000ff1e3b82 */ /* 0x010e700000000a00 */
[----:B------:R-:W3:Y:S01]  /*0e00*/  @P1 LDC.64 R28, c[0x0][0x380] ;  /* 0x0000e000ff1c1b82 */ /* 0x000ee20000000a00 */
[----:B0-----:R-:W-:-:S06]  /*0e10*/  @P2 IMAD.WIDE.U32 R32, R125, 0x4, R32 ;  /* 0x000000047d202825 */ /* 0x001fcc00078e0020 */
[----:B------:R-:W4:Y:S01]  /*0e20*/  @P2 LDG.E.CONSTANT R32, desc[UR10][R32.64] ;  /* 0x0000000a20202981 */ /* 0x000f22000c1e9900 */
[----:B-1----:R-:W-:-:S06]  /*0e30*/  @P3 IMAD.WIDE.U32 R30, R104, 0x4, R30 ;  /* 0x00000004681e3825 */ /* 0x002fcc00078e001e */
[----:B------:R-:W5:Y:S01]  /*0e40*/  @P3 LDG.E.CONSTANT R30, desc[UR10][R30.64] ;  /* 0x0000000a1e1e3981 */ /* 0x000f62000c1e9900 */
[----:B---3--:R-:W-:-:S06]  /*0e50*/  @P1 IMAD.WIDE.U32 R28, R46, 0x4, R28 ;  /* 0x000000042e1c1825 */ /* 0x008fcc00078e001c */
[----:B------:R0:W3:Y:S01]  /*0e60*/  @P1 LDG.E.CONSTANT R28, desc[UR10][R28.64] ;  /* 0x0000000a1c1c1981 */ /* 0x0000e2000c1e9900 */
[----:B------:R-:W1:Y:S01]  /*0e70*/  S2UR UR6, SR_CgaCtaId ;  /* 0x00000000000679c3 */ /* 0x000e620000008800 */
[----:B------:R-:W-:Y:S02]  /*0e80*/  UMOV UR5, 0x400 ;  /* 0x0000040000057882 */ /* 0x000fe40000000000 */
[----:B-1----:R-:W-:-:S06]  /*0e90*/  ULEA UR5, UR6, UR5, 0x18 ;  /* 0x0000000506057291 */ /* 0x002fcc000f8ec0ff */
[----:B------:R-:W-:-:S04]  /*0ea0*/  @!P0 MOV R125, UR5 ;  /* 0x00000005007d8c02 */ /* 0x000fc80008000f00 */
[----:B------:R-:W-:Y:S02]  /*0eb0*/  @!P0 LEA R46, R36, R125, 0x9 ;  /* 0x0000007d242e8211 */ /* 0x000fe400078e48ff */
[----:B------:R-:W-:-:S04]  /*0ec0*/  @P0 MOV R125, UR5 ;  /* 0x00000005007d0c02 */ /* 0x000fc80008000f00 */
[-C--:B------:R-:W-:Y:S02]  /*0ed0*/  @P0 LEA R90, R36, R125.reuse, 0x9 ;  /* 0x0000007d245a0211 */ /* 0x080fe400078e48ff */
[CC--:B------:R-:W-:Y:S02]  /*0ee0*/  @!P2 LEA R36, R44.reuse, R125.reuse, 0x9 ;  /* 0x0000007d2c24a211 */ /* 0x0c0fe400078e48ff */
[-C--:B------:R-:W-:Y:S02]  /*0ef0*/  @P2 LEA R104, R44, R125.reuse, 0x9 ;  /* 0x0000007d2c682211 */ /* 0x080fe400078e48ff */
[CC--:B------:R-:W-:Y:S02]  /*0f00*/  @!P3 LEA R44, R42.reuse, R125.reuse, 0x9 ;  /* 0x0000007d2a2cb211 */ /* 0x0c0fe400078e48ff */
[----:B0-----:R-:W-:Y:S02]  /*0f10*/  @!P0 LEA R29, R51, R46, 0x2 ;  /* 0x0000002e331d8211 */ /* 0x001fe400078e10ff */
[----:B------:R-:W-:-:S02]  /*0f20*/  @P3 LEA R114, R42, R125, 0x9 ;  /* 0x0000007d2a723211 */ /* 0x000fc400078e48ff */
[----:B------:R-:W-:Y:S02]  /*0f30*/  @P0 LEA R90, R51, R90, 0x2 ;  /* 0x0000005a335a0211 */ /* 0x000fe400078e10ff */
[CC--:B------:R-:W-:Y:S02]  /*0f40*/  @!P1 LEA R42, R38.reuse, R125.reuse, 0x9 ;  /* 0x0000007d262a9211 */ /* 0x0c0fe400078e48ff */
[C---:B------:R-:W-:Y:S02]  /*0f50*/  @!P2 LEA R36, R47.reuse, R36, 0x2 ;  /* 0x000000242f24a211 */ /* 0x040fe400078e10ff */
[----:B------:R-:W-:Y:S02]  /*0f60*/  @P1 LEA R38, R38, R125, 0x9 ;  /* 0x0000007d26261211 */ /* 0x000fe400078e48ff */
[----:B------:R-:W-:Y:S02]  /*0f70*/  @P2 LEA R47, R47, R104, 0x2 ;  /* 0x000000682f2f2211 */ /* 0x000fe400078e10ff */
[----:B------:R-:W-:-:S02]  /*0f80*/  @!P3 LEA R44, R49, R44, 0x2 ;  /* 0x0000002c312cb211 */ /* 0x000fc400078e10ff */
[----:B------:R-:W-:Y:S02]  /*0f90*/  @P3 LEA R49, R49, R114, 0x2 ;  /* 0x0000007231313211 */ /* 0x000fe400078e10ff */
[C---:B------:R-:W-:Y:S02]  /*0fa0*/  @!P1 LEA R42, R45.reuse, R42, 0x2 ;  /* 0x0000002a2d2a9211 */ /* 0x040fe400078e10ff */
[----:B------:R-:W-:Y:S02]  /*0fb0*/  @P1 LEA R45, R45, R38, 0x2 ;  /* 0x000000262d2d1211 */ /* 0x000fe400078e10ff */
[----:B------:R-:W-:-:S04]  /*0fc0*/  IADD3 R37, PT, PT, R56, R37, R56 ;  /* 0x0000002538257210 */ /* 0x000fc80007ffe038 */
[C---:B------:R-:W-:Y:S02]  /*0fd0*/  IADD3 R37, PT, PT, R56.reuse, R37, R56 ;  /* 0x0000002538257210 */ /* 0x040fe40007ffe038 */
[C---:B------:R-:W-:Y:S02]  /*0fe0*/  LEA R39, R56.reuse, R39, 0x2 ;  /* 0x0000002738277211 */ /* 0x040fe400078e10ff */
[C---:B------:R-:W-:Y:S02]  /*0ff0*/  LEA R43, R56.reuse, R43, 0x2 ;  /* 0x0000002b382b7211 */ /* 0x040fe400078e10ff */
[----:B------:R-:W-:Y:S01]  /*1000*/  LEA R41, R56, R41, 0x2 ;  /* 0x0000002938297211 */ /* 0x000fe200078e10ff */
[----:B--2---:R0:W-:Y:S04]  /*1010*/  @!P0 STS [R29], R34 ;  /* 0x000000221d008388 */ /* 0x0041e80000000800 */
[----:B------:R0:W-:Y:S04]  /*1020*/  @P0 STS [R90], RZ ;  /* 0x000000ff5a000388 */ /* 0x0001e80000000800 */
[----:B------:R0:W-:Y:S01]  /*1030*/  @!P2 STS [R36], RZ ;  /* 0x000000ff2400a388 */ /* 0x0001e20000000800 */
[----:B------:R-:W-:-:S03]  /*1040*/  ISETP.GE.U32.AND P0, PT, R37, 0x400, PT ;  /* 0x000004002500780c */ /* 0x000fc60003f06070 */
[----:B----4-:R0:W-:Y:S04]  /*1050*/  @P2 STS [R47], R32 ;  /* 0x000000202f002388 */ /* 0x0101e80000000800 */
[----:B------:R0:W-:Y:S04]  /*1060*/  @!P3 STS [R44], RZ ;  /* 0x000000ff2c00b388 */ /* 0x0001e80000000800 */
[----:B-----5:R0:W-:Y:S04]  /*1070*/  @P3 STS [R49], R30 ;  /* 0x0000001e31003388 */ /* 0x0201e80000000800 */
[----:B------:R0:W-:Y:S04]  /*1080*/  @!P1 STS [R42], RZ ;  /* 0x000000ff2a009388 */ /* 0x0001e80000000800 */
[----:B---3--:R0:W-:Y:S01]  /*1090*/  @P1 STS [R45], R28 ;  /* 0x0000001c2d001388 */ /* 0x0081e20000000800 */
[----:B------:R-:W-:Y:S05]  /*10a0*/  @!P0 BRA `(.L_x_11) ;  /* 0xfffffff800d08947 */ /* 0x000fea000383ffff */
.L_x_10:
[----:B------:R-:W-:Y:S05]  /*10b0*/  BSYNC.RECONVERGENT B1 ;  /* 0x0000000000017941 */ /* 0x000fea0003800200 */
.L_x_9:
[----:B------:R-:W-:Y:S01]  /*10c0*/  BSSY.RECONVERGENT B1, `(.L_x_12) ;  /* 0x000002f000017945 */ /* 0x000fe20003800200 */
[----:B------:R-:W-:-:S03]  /*10d0*/  MOV R37, R55 ;  /* 0x0000003700257202 */ /* 0x000fc60000000f00 */
[----:B------:R-:W-:Y:S05]  /*10e0*/  @!P4 BRA `(.L_x_13) ;  /* 0x0000000000b0c947 */ /* 0x000fea0003800000 */
[----:B------:R-:W1:Y:S01]  /*10f0*/  LDC R33, c[0x0][0x3a0] ;  /* 0x0000e800ff217b82 */ /* 0x000e620000000800 */
[----:B0-----:R-:W-:Y:S01]  /*1100*/  LEA R30, R5, R6, 0x3 ;  /* 0x00000006051e7211 */ /* 0x001fe200078e18ff */
[----:B------:R-:W-:Y:S01]  /*1110*/  BSSY.RECONVERGENT B2, `(.L_x_14) ;  /* 0x000000a000027945 */ /* 0x000fe20003800200 */
[----:B------:R-:W-:-:S05]  /*1120*/  HFMA2 R28, -RZ, RZ, 0, 0 ;  /* 0x00000000ff1c7431 */ /* 0x000fca00000001ff */
[----:B------:R-:W0:Y:S01]  /*1130*/  LDC R32, c[0x0][0x39c] ;  /* 0x0000e700ff207b82 */ /* 0x000e220000000800 */
[----:B-1----:R-:W-:-:S04]  /*1140*/  ISETP.GE.AND P0, PT, R13, R33, PT ;  /* 0x000000210d00720c */ /* 0x002fc80003f06270 */
[----:B0-----:R-:W-:-:S13]  /*1150*/  ISETP.GE.OR P0, PT, R30, R32, P0 ;  /* 0x000000201e00720c */ /* 0x001fda0000706670 */
[----:B------:R-:W-:Y:S05]  /*1160*/  @P0 BRA `(.L_x_15) ;  /* 0x0000000000100947 */ /* 0x000fea0003800000 */
[----:B------:R-:W0:Y:S01]  /*1170*/  LDC.64 R28, c[0x0][0x388] ;  /* 0x0000e200ff1c7b82 */ /* 0x000e220000000a00 */
[----:B----4-:R-:W-:-:S04]  /*1180*/  IMAD R31, R30, R33, R13 ;  /* 0x000000211e1f7224 */ /* 0x010fc800078e020d */
[----:B0-----:R-:W-:-:S06]  /*1190*/  IMAD.WIDE R28, R31, 0x4, R28 ;  /* 0x000000041f1c7825 */ /* 0x001fcc00078e021c */
[----:B------:R0:W5:Y:S02]  /*11a0*/  LDG.E.CONSTANT R28, desc[UR10][R28.64] ;  /* 0x0000000a1c1c7981 */ /* 0x000164000c1e9900 */
.L_x_15:
[----:B------:R-:W-:Y:S05]  /*11b0*/  BSYNC.RECONVERGENT B2 ;  /* 0x0000000000027941 */ /* 0x000fea0003800200 */
.L_x_14:
[----:B-----5:R1:W-:Y:S01]  /*11c0*/  STS [R9], R28 ;  /* 0x0000001c09007388 */ /* 0x0203e20000000800 */
[----:B------:R-:W-:Y:S02]  /*11d0*/  ISETP.NE.AND P0, PT, R27, 0x1, PT ;  /* 0x000000011b00780c */ /* 0x000fe40003f05270 */
[----:B------:R-:W-:-:S11]  /*11e0*/  MOV R37, R54 ;  /* 0x0000003600257202 */ /* 0x000fd60000000f00 */
[----:B-1----:R-:W-:Y:S05]  /*11f0*/  @!P0 BRA `(.L_x_13) ;  /* 0x00000000006c8947 */ /* 0x002fea0003800000 */
[----:B------:R-:W-:Y:S01]  /*1200*/  ISETP.GE.AND P0, PT, R18, R33, PT ;  /* 0x000000211200720c */ /* 0x000fe20003f06270 */
[----:B------:R-:W-:Y:S01]  /*1210*/  BSSY.RECONVERGENT B2, `(.L_x_16) ;  /* 0x0000009000027945 */ /* 0x000fe20003800200 */
[----:B----4-:R-:W-:Y:S01]  /*1220*/  LEA R31, R5, R8, 0x3 ;  /* 0x00000008051f7211 */ /* 0x010fe200078e18ff */
[----:B------:R-:W-:-:S03]  /*1230*/  HFMA2 R28, -RZ, RZ, 0, 0 ;  /* 0x00000000ff1c7431 */ /* 0x000fc600000001ff */
[----:B------:R-:W-:-:S13]  /*1240*/  ISETP.GE.OR P0, PT, R31, R32, P0 ;  /* 0x000000201f00720c */ /* 0x000fda0000706670 */
[----:B------:R-:W-:Y:S05]  /*1250*/  @P0 BRA `(.L_x_17) ;  /* 0x0000000000100947 */ /* 0x000fea0003800000 */
[----:B0-----:R-:W0:Y:S01]  /*1260*/  LDC.64 R28, c[0x0][0x388] ;  /* 0x0000e200ff1c7b82 */ /* 0x001e220000000a00 */
[----:B------:R-:W-:-:S04]  /*1270*/  IMAD R31, R31, R33, R18 ;  /* 0x000000211f1f7224 */ /* 0x000fc800078e0212 */
[----:B0-----:R-:W-:-:S06]  /*1280*/  IMAD.WIDE R28, R31, 0x4, R28 ;  /* 0x000000041f1c7825 */ /* 0x001fcc00078e021c */
[----:B------:R1:W5:Y:S02]  /*1290*/  LDG.E.CONSTANT R28, desc[UR10][R28.64] ;  /* 0x0000000a1c1c7981 */ /* 0x000364000c1e9900 */
.L_x_17:
[----:B------:R-:W-:Y:S05]  /*12a0*/  BSYNC.RECONVERGENT B2 ;  /* 0x0000000000027941 */ /* 0x000fea0003800200 */
.L_x_16:
[----:B-----5:R2:W-:Y:S01]  /*12b0*/  STS [R11], R28 ;  /* 0x0000001c0b007388 */ /* 0x0205e20000000800 */
[----:B------:R-:W-:Y:S02]  /*12c0*/  ISETP.NE.AND P0, PT, R27, 0x2, PT ;  /* 0x000000021b00780c */ /* 0x000fe40003f05270 */
[----:B------:R-:W-:-:S11]  /*12d0*/  MOV R37, R7 ;  /* 0x0000000700257202 */ /* 0x000fd60000000f00 */
[----:B--2---:R-:W-:Y:S05]  /*12e0*/  @!P0 BRA `(.L_x_13) ;  /* 0x0000000000308947 */ /* 0x004fea0003800000 */
[----:B------:R-:W-:Y:S02]  /*12f0*/  ISETP.GE.AND P0, PT, R24, R33, PT ;  /* 0x000000211800720c */ /* 0x000fe40003f06270 */
[----:B------:R-:W-:-:S04]  /*1300*/  LEA R31, R5, R10, 0x3 ;  /* 0x0000000a051f7211 */ /* 0x000fc800078e18ff */
[----:B------:R-:W-:-:S13]  /*1310*/  ISETP.LT.AND P0, PT, R31, R32, !P0 ;  /* 0x000000201f00720c */ /* 0x000fda0004701270 */
[----:B------:R2:W-:Y:S01]  /*1320*/  @!P0 STS [R12], RZ ;  /* 0x000000ff0c008388 */ /* 0x0005e20000000800 */
[----:B------:R-:W-:Y:S01]  /*1330*/  @!P0 MOV R37, R19 ;  /* 0x0000001300258202 */ /* 0x000fe20000000f00 */
[----:B------:R-:W-:Y:S06]  /*1340*/  @!P0 BRA `(.L_x_13) ;  /* 0x0000000000188947 */ /* 0x000fec0003800000 */
[----:B01----:R-:W0:Y:S01]  /*1350*/  LDC.64 R28, c[0x0][0x388] ;  /* 0x0000e200ff1c7b82 */ /* 0x003e220000000a00 */
[----:B------:R-:W-:-:S04]  /*1360*/  IMAD R31, R31, R33, R24 ;  /* 0x000000211f1f7224 */ /* 0x000fc800078e0218 */
[----:B0-----:R-:W-:-:S06]  /*1370*/  IMAD.WIDE R28, R31, 0x4, R28 ;  /* 0x000000041f1c7825 */ /* 0x001fcc00078e021c */
[----:B------:R-:W3:Y:S01]  /*1380*/  LDG.E.CONSTANT R29, desc[UR10][R28.64] ;  /* 0x0000000a1c1d7981 */ /* 0x000ee2000c1e9900 */
[----:B------:R-:W-:-:S03]  /*1390*/  MOV R37, R19 ;  /* 0x0000001300257202 */ /* 0x000fc60000000f00 */
[----:B---3--:R3:W-:Y:S04]  /*13a0*/  STS [R12], R29 ;  /* 0x0000001d0c007388 */ /* 0x0087e80000000800 */
.L_x_13:
[----:B------:R-:W-:Y:S05]  /*13b0*/  BSYNC.RECONVERGENT B1 ;  /* 0x0000000000017941 */ /* 0x000fea0003800200 */
.L_x_12:
[----:B------:R-:W-:Y:S05]  /*13c0*/  @!P5 BRA `(.L_x_2) ;  /* 0x000000040030d947 */ /* 0x000fea0003800000 */
.L_x_18:
[C---:B01-3--:R-:W-:Y:S02]  /*13d0*/  IADD3 R29, PT, PT, R56.reuse, R37, RZ ;  /* 0x00000025381d7210 */ /* 0x04bfe40007ffe0ff */
[----:B------:R-:W-:Y:S02]  /*13e0*/  LOP3.LUT R45, R37, 0x7f, RZ, 0xc0, !PT ;  /* 0x0000007f252d7812 */ /* 0x000fe400078ec0ff */
[----:B------:R-:W-:Y:S02]  /*13f0*/  SHF.R.U32.HI R44, RZ, 0x7, R29 ;  /* 0x00000007ff2c7819 */ /* 0x000fe4000001161d */
[----:B------:R-:W-:Y:S02]  /*1400*/  LOP3.LUT R41, R29, 0x7f, RZ, 0xc0, !PT ;  /* 0x0000007f1d297812 */ /* 0x000fe400078ec0ff */
[----:B------:R-:W-:Y:S02]  /*1410*/  IADD3 R29, PT, PT, R56, R29, RZ ;  /* 0x0000001d381d7210 */ /* 0x000fe40007ffe0ff */
[----:B------:R-:W-:-:S02]  /*1420*/  SHF.R.U32.HI R36, RZ, 0x7, R37 ;  /* 0x00000007ff247819 */ /* 0x000fc40000011625 */
[----:B------:R-:W-:Y:S02]  /*1430*/  IADD3 R37, PT, PT, R56, R29, RZ ;  /* 0x0000001d38257210 */ /* 0x000fe40007ffe0ff */
[C---:B------:R-:W-:Y:S02]  /*1440*/  LEA R90, R2.reuse, R45, 0x7 ;  /* 0x0000002d025a7211 */ /* 0x040fe400078e38ff */
[----:B------:R-:W-:Y:S02]  /*1450*/  LOP3.LUT R43, R29, 0x7f, RZ, 0xc0, !PT ;  /* 0x0000007f1d2b7812 */ /* 0x000fe400078ec0ff */
[----:B------:R-:W-:Y:S02]  /*1460*/  LEA R104, R2, R41, 0x7 ;  /* 0x0000002902687211 */ /* 0x000fe400078e38ff */
[----:B------:R-:W-:Y:S02]  /*1470*/  LOP3.LUT R39, R37, 0x7f, RZ, 0xc0, !PT ;  /* 0x0000007f25277812 */ /* 0x000fe400078ec0ff */
[----:B------:R-:W-:-:S02]  /*1480*/  LEA R49, R5, R36, 0x3 ;  /* 0x0000002405317211 */ /* 0x000fc400078e18ff */
[----:B------:R-:W-:Y:S02]  /*1490*/  ISETP.GE.AND P0, PT, R90, UR7, PT ;  /* 0x000000075a007c0c */ /* 0x000fe4000bf06270 */
[----:B------:R-:W-:Y:S02]  /*14a0*/  SHF.R.U32.HI R42, RZ, 0x7, R29 ;  /* 0x00000007ff2a7819 */ /* 0x000fe4000001161d */
[----:B------:R-:W-:Y:S02]  /*14b0*/  LEA R125, R2, R43, 0x7 ;  /* 0x0000002b027d7211 */ /* 0x000fe400078e38ff */
[----:B------:R-:W-:Y:S02]  /*14c0*/  LEA R51, R5, R44, 0x3 ;  /* 0x0000002c05337211 */ /* 0x000fe400078e18ff */
[----:B------:R-:W-:Y:S02]  /*14d0*/  ISETP.GE.AND P1, PT, R104, UR7, PT ;  /* 0x0000000768007c0c */ /* 0x000fe4000bf26270 */
[----:B------:R-:W-:-:S02]  /*14e0*/  SHF.R.U32.HI R38, RZ, 0x7, R37 ;  /* 0x00000007ff267819 */ /* 0x000fc40000011625 */
[----:B------:R-:W-:Y:S02]  /*14f0*/  LEA R46, R2, R39, 0x7 ;  /* 0x00000027022e7211 */ /* 0x000fe400078e38ff */
[----:B------:R-:W-:Y:S02]  /*1500*/  ISETP.GE.OR P0, PT, R49, UR12, P0 ;  /* 0x0000000c31007c0c */ /* 0x000fe40008706670 */
[----:B------:R-:W-:Y:S02]  /*1510*/  LEA R114, R5, R42, 0x3 ;  /* 0x0000002a05727211 */ /* 0x000fe400078e18ff */
[----:B------:R-:W-:Y:S02]  /*1520*/  ISETP.GE.AND P2, PT, R125, UR7, PT ;  /* 0x000000077d007c0c */ /* 0x000fe4000bf46270 */
[----:B------:R-:W-:Y:S02]  /*1530*/  ISETP.LT.AND P1, PT, R51, UR12, !P1 ;  /* 0x0000000c33007c0c */ /* 0x000fe4000cf21270 */
[----:B------:R-:W-:-:S02]  /*1540*/  LEA R47, R5, R38, 0x3 ;  /* 0x00000026052f7211 */ /* 0x000fc400078e18ff */
[----:B------:R-:W-:Y:S02]  /*1550*/  ISETP.GE.AND P3, PT, R46, UR7, PT ;  /* 0x000000072e007c0c */ /* 0x000fe4000bf66270 */
[----:B------:R-:W-:Y:S01]  /*1560*/  ISETP.LT.AND P2, PT, R114, UR12, !P2 ;  /* 0x0000000c72007c0c */ /* 0x000fe2000d741270 */
[----:B------:R-:W0:Y:S01]  /*1570*/  @!P0 LDC.64 R34, c[0x0][0x388] ;  /* 0x0000e200ff228b82 */ /* 0x000e220000000a00 */
[----:B------:R-:W-:Y:S01]  /*1580*/  ISETP.LT.AND P3, PT, R47, UR12, !P3 ;  /* 0x0000000c2f007c0c */ /* 0x000fe2000df61270 */
[----:B------:R-:W-:-:S04]  /*1590*/  @!P0 IMAD R49, R49, UR7, R90 ;  /* 0x0000000731318c24 */ /* 0x000fc8000f8e025a */
[----:B------:R-:W-:Y:S02]  /*15a0*/  @P1 IMAD R51, R51, UR7, R104 ;  /* 0x0000000733331c24 */ /* 0x000fe4000f8e0268 */
[----:B------:R-:W1:Y:S06]  /*15b0*/  @P1 LDC.64 R32, c[0x0][0x388] ;  /* 0x0000e200ff201b82 */ /* 0x000e6c0000000a00 */
[----:B------:R-:W-:Y:S02]  /*15c0*/  @P3 IMAD R47, R47, UR7, R46 ;  /* 0x000000072f2f3c24 */ /* 0x000fe4000f8e022e */
[----:B----4-:R-:W3:Y:S08]  /*15d0*/  @P2 LDC.64 R30, c[0x0][0x388] ;  /* 0x0000e200ff1e2b82 */ /* 0x010ef00000000a00 */
[----:B------:R-:W4:Y:S01]  /*15e0*/  @P3 LDC.64 R28, c[0x0][0x388] ;  /* 0x0000e200ff1c3b82 */ /* 0x000f220000000a00 */
[----:B0-----:R-:W-:-:S04]  /*15f0*/  @!P0 IMAD.WIDE R34, R49, 0x4, R34 ;  /* 0x0000000431228825 */ /* 0x001fc800078e0222 */
[----:B------:R-:W-:Y:S02]  /*1600*/  @P2 IMAD R49, R114, UR7, R125 ;  /* 0x0000000772312c24 */ /* 0x000fe4000f8e027d */
[----:B------:R-:W5:Y:S01]  /*1610*/  @!P0 LDG.E.CONSTANT R34, desc[UR10][R34.64] ;  /* 0x0000000a22228981 */ /* 0x000f62000c1e9900 */
[----:B-1----:R-:W-:-:S06]  /*1620*/  @P1 IMAD.WIDE R32, R51, 0x4, R32 ;  /* 0x0000000433201825 */ /* 0x002fcc00078e0220 */
[----:B------:R-:W2:Y:S01]  /*1630*/  @P1 LDG.E.CONSTANT R32, desc[UR10][R32.64] ;  /* 0x0000000a20201981 */ /* 0x000ea2000c1e9900 */
[----:B---3--:R-:W-:-:S06]  /*1640*/  @P2 IMAD.WIDE R30, R49, 0x4, R30 ;  /* 0x00000004311e2825 */ /* 0x008fcc00078e021e */
[----:B------:R-:W3:Y:S01]  /*1650*/  @P2 LDG.E.CONSTANT R30, desc[UR10][R30.64] ;  /* 0x0000000a1e1e2981 */ /* 0x000ee2000c1e9900 */
[----:B----4-:R-:W-:-:S06]  /*1660*/  @P3 IMAD.WIDE R28, R47, 0x4, R28 ;  /* 0x000000042f1c3825 */ /* 0x010fcc00078e021c */
[----:B------:R0:W4:Y:S01]  /*1670*/  @P3 LDG.E.CONSTANT R28, desc[UR10][R28.64] ;  /* 0x0000000a1c1c3981 */ /* 0x000122000c1e9900 */
[----:B------:R-:W1:Y:S01]  /*1680*/  S2UR UR6, SR_CgaCtaId ;  /* 0x00000000000679c3 */ /* 0x000e620000008800 */
[----:B------:R-:W-:Y:S02]  /*1690*/  UMOV UR5, 0x400 ;  /* 0x0000040000057882 */ /* 0x000fe40000000000 */
[----:B------:R-:W-:-:S04]  /*16a0*/  UIADD3 UR5, UPT, UPT, UR5, 0x1000, URZ ;  /* 0x0000100005057890 */ /* 0x000fc8000fffe0ff */
        /* <DEDUP_REMOVED lines=19> */
[----:B------:R-:W-:Y:S01]  /*17e0*/  IADD3 R37, PT, PT, R56, R37, RZ ;  /* 0x0000002538257210 */ /* 0x000fe20007ffe0ff */
[----:B-----5:R0:W-:Y:S04]  /*17f0*/  @!P0 STS [R29], R34 ;  /* 0x000000221d008388 */ /* 0x0201e80000000800 */
[----:B------:R0:W-:Y:S04]  /*1800*/  @P0 STS [R90], RZ ;  /* 0x000000ff5a000388 */ /* 0x0001e80000000800 */
[----:B------:R0:W-:Y:S04]  /*1810*/  @!P1 STS [R36], RZ ;  /* 0x000000ff24009388 */ /* 0x0001e80000000800 */
[----:B--2---:R0:W-:Y:S04]  /*1820*/  @P1 STS [R41], R32 ;  /* 0x0000002029001388 */ /* 0x0041e80000000800 */
[----:B------:R0:W-:Y:S04]  /*1830*/  @!P2 STS [R44], RZ ;  /* 0x000000ff2c00a388 */ /* 0x0001e80000000800 */
[----:B---3--:R0:W-:Y:S04]  /*1840*/  @P2 STS [R43], R30 ;  /* 0x0000001e2b002388 */ /* 0x0081e80000000800 */
[----:B------:R0:W-:Y:S04]  /*1850*/  @!P3 STS [R42], RZ ;  /* 0x000000ff2a00b388 */ /* 0x0001e80000000800 */
[----:B----4-:R0:W-:Y:S01]  /*1860*/  @P3 STS [R39], R28 ;  /* 0x0000001c27003388 */ /* 0x0101e20000000800 */
[----:B------:R-:W-:-:S13]  /*1870*/  ISETP.GE.U32.AND P0, PT, R37, 0x400, PT ;  /* 0x000004002500780c */ /* 0x000fda0003f06070 */
[----:B0-----:R-:W-:Y:S05]  /*1880*/  @!P0 BRA `(.L_x_18) ;  /* 0xfffffff800d08947 */ /* 0x001fea000383ffff */
.L_x_2:
[----:B0123--:R-:W-:Y:S05]  /*1890*/  BSYNC.RECONVERGENT B0 ;  /* 0x0000000000007941 */ /* 0x00ffea0003800200 */
.L_x_1:
[----:B------:R-:W-:Y:S01]  /*18a0*/  BAR.SYNC.DEFER_BLOCKING 0x0 ;  /* 0x0000000000007b1d */ /* 0x000fe20000010000 */
[----:B------:R-:W-:-:S04]  /*18b0*/  IADD3 R5, PT, PT, R5, 0x1, RZ ;  /* 0x0000000105057810 */ /* 0x000fc80007ffe0ff */
[----:B------:R-:W-:Y:S01]  /*18c0*/  ISETP.NE.AND P0, PT, R5, UR4, PT ;  /* 0x0000000405007c0c */ /* 0x000fe2000bf05270 */
[----:B------:R-:W-:Y:S04]  /*18d0*/  LDS.128 R44, [R21] ;  /* 0x00000000152c7984 */ /* 0x000fe80000000c00 */
[----:B----4-:R-:W-:Y:S04]  /*18e0*/  LDS.128 R28, [R21+0x10] ;  /* 0x00001000151c7984 */ /* 0x010fe80000000c00 */
[----:B------:R-:W0:Y:S04]  /*18f0*/  LDS.128 R36, [R15+0x10] ;  /* 0x000010000f247984 */ /* 0x000e280000000c00 */
[----:B------:R-:W1:Y:S01]  /*1900*/  LDS.128 R32, [R15] ;  /* 0x000000000f207984 */ /* 0x000e620000000c00 */
[C---:B0-----:R-:W-:Y:S01]  /*1910*/  FFMA R123, R36.reuse, R44, R123 ;  /* 0x0000002c247b7223 */ /* 0x041fe2000000007b */
[C---:B------:R-:W-:Y:S01]  /*1920*/  FFMA R110, R36.reuse, R45, R110 ;  /* 0x0000002d246e7223 */ /* 0x040fe2000000006e */
[C---:B------:R-:W-:Y:S01]  /*1930*/  FFMA R121, R36.reuse, R46, R121 ;  /* 0x0000002e24797223 */ /* 0x040fe20000000079 */
[C---:B------:R-:W-:Y:S01]  /*1940*/  FFMA R108, R36.reuse, R47, R108 ;  /* 0x0000002f246c7223 */ /* 0x040fe2000000006c */
[C---:B------:R-:W-:Y:S01]  /*1950*/  FFMA R119, R36.reuse, R28, R119 ;  /* 0x0000001c24777223 */ /* 0x040fe20000000077 */
[C---:B------:R-:W-:Y:S01]  /*1960*/  FFMA R106, R36.reuse, R29, R106 ;  /* 0x0000001d246a7223 */ /* 0x040fe2000000006a */
[C---:B------:R-:W-:Y:S01]  /*1970*/  FFMA R117, R36.reuse, R30, R117 ;  /* 0x0000001e24757223 */ /* 0x040fe20000000075 */
[----:B------:R-:W-:Y:S01]  /*1980*/  FFMA R114, R36, R31, R40 ;  /* 0x0000001f24727223 */ /* 0x000fe20000000028 */
[C---:B-1----:R-:W-:Y:S01]  /*1990*/  FFMA R87, R32.reuse, R44, R87 ;  /* 0x0000002c20577223 */ /* 0x042fe20000000057 */
[C---:B------:R-:W-:Y:S01]  /*19a0*/  FFMA R78, R32.reuse, R45, R78 ;  /* 0x0000002d204e7223 */ /* 0x040fe2000000004e */
[C---:B------:R-:W-:Y:S01]  /*19b0*/  FFMA R85, R32.reuse, R46, R85 ;  /* 0x0000002e20557223 */ /* 0x040fe20000000055 */
[C---:B------:R-:W-:Y:S01]  /*19c0*/  FFMA R76, R32.reuse, R47, R76 ;  /* 0x0000002f204c7223 */ /* 0x040fe2000000004c */
[C---:B------:R-:W-:Y:S01]  /*19d0*/  FFMA R83, R32.reuse, R28, R83 ;  /* 0x0000001c20537223 */ /* 0x040fe20000000053 */
[C---:B------:R-:W-:Y:S01]  /*19e0*/  FFMA R74, R32.reuse, R29, R74 ;  /* 0x0000001d204a7223 */ /* 0x040fe2000000004a */
[C---:B------:R-:W-:Y:S01]  /*19f0*/  FFMA R79, R32.reuse, R30, R79 ;  /* 0x0000001e204f7223 */ /* 0x040fe2000000004f */
[----:B------:R-:W-:Y:S01]  /*1a00*/  FFMA R90, R32, R31, R48 ;  /* 0x0000001f205a7223 */ /* 0x000fe20000000030 */
[----:B------:R-:W-:Y:S01]  /*1a10*/  FFMA R95, R44, R33, R95 ;  /* 0x000000212c5f7223 */ /* 0x000fe2000000005f */
[C---:B------:R-:W-:Y:S01]  /*1a20*/  FFMA R88, R33.reuse, R45, R88 ;  /* 0x0000002d21587223 */ /* 0x040fe20000000058 */
[C---:B------:R-:W-:Y:S01]  /*1a30*/  FFMA R93, R33.reuse, R46, R93 ;  /* 0x0000002e215d7223 */ /* 0x040fe2000000005d */
[C---:B------:R-:W-:Y:S01]  /*1a40*/  FFMA R86, R33.reuse, R47, R86 ;  /* 0x0000002f21567223 */ /* 0x040fe20000000056 */
[----:B------:R-:W-:Y:S01]  /*1a50*/  FFMA R91, R28, R33, R91 ;  /* 0x000000211c5b7223 */ /* 0x000fe2000000005b */
[C---:B------:R-:W-:Y:S01]  /*1a60*/  FFMA R84, R33.reuse, R29, R84 ;  /* 0x0000001d21547223 */ /* 0x040fe20000000054 */
[C---:B------:R-:W-:Y:S01]  /*1a70*/  FFMA R89, R33.reuse, R30, R89 ;  /* 0x0000001e21597223 */ /* 0x040fe20000000059 */
[----:B------:R-:W-:Y:S01]  /*1a80*/  FFMA R96, R33, R31, R96 ;  /* 0x0000001f21607223 */ /* 0x000fe20000000060 */
        /* <DEDUP_REMOVED lines=16> */
[C---:B------:R-:W-:Y:S01]  /*1b90*/  FFMA R97, R44.reuse, R37, R97 ;  /* 0x000000252c617223 */ /* 0x040fe20000000061 */
[C---:B------:R-:W-:Y:S01]  /*1ba0*/  FFMA R36, R37.reuse, R45, R116 ;  /* 0x0000002d25247223 */ /* 0x040fe20000000074 */
[C---:B------:R-:W-:Y:S01]  /*1bb0*/  FFMA R57, R37.reuse, R46, R57 ;  /* 0x0000002e25397223 */ /* 0x040fe20000000039 */
[----:B------:R-:W-:Y:S01]  /*1bc0*/  FFMA R58, R37, R47, R58 ;  /* 0x0000002f253a7223 */ /* 0x000fe2000000003a */
[----:B------:R-:W-:Y:S01]  /*1bd0*/  FFMA R71, R44, R38, R71 ;  /* 0x000000262c477223 */ /* 0x000fe20000000047 */
[C---:B------:R-:W-:Y:S01]  /*1be0*/  FFMA R69, R38.reuse, R45, R69 ;  /* 0x0000002d26457223 */ /* 0x040fe20000000045 */
[CC--:B------:R-:W-:Y:S01]  /*1bf0*/  FFMA R67, R38.reuse, R46.reuse, R67 ;  /* 0x0000002e26437223 */ /* 0x0c0fe20000000043 */
[----:B------:R-:W-:Y:S01]  /*1c00*/  FFMA R64, R38, R47, R64 ;  /* 0x0000002f26407223 */ /* 0x000fe20000000040 */
[----:B------:R-:W-:Y:S01]  /*1c10*/  FFMA R73, R44, R39, R73 ;  /* 0x000000272c497223 */ /* 0x000fe20000000049 */
[C---:B------:R-:W-:Y:S01]  /*1c20*/  FFMA R70, R39.reuse, R45, R70 ;  /* 0x0000002d27467223 */ /* 0x040fe20000000046 */
[C---:B------:R-:W-:Y:S01]  /*1c30*/  FFMA R75, R39.reuse, R46, R75 ;  /* 0x0000002e274b7223 */ /* 0x040fe2000000004b */
[----:B------:R-:W-:Y:S01]  /*1c40*/  FFMA R72, R39, R47, R72 ;  /* 0x0000002f27487223 */ /* 0x000fe20000000048 */
[----:B------:R-:W-:Y:S01]  /*1c50*/  LDS.128 R32, [R21+0x210] ;  /* 0x0002100015207984 */ /* 0x000fe20000000c00 */
[C---:B------:R-:W-:Y:S01]  /*1c60*/  FFMA R59, R28.reuse, R37, R59 ;  /* 0x000000251c3b7223 */ /* 0x040fe2000000003b */
[C---:B------:R-:W-:Y:S01]  /*1c70*/  FFMA R60, R37.reuse, R29, R60 ;  /* 0x0000001d253c7223 */ /* 0x040fe2000000003c */
[C---:B------:R-:W-:Y:S01]  /*1c80*/  FFMA R61, R37.reuse, R30, R61 ;  /* 0x0000001e253d7223 */ /* 0x040fe2000000003d */
[----:B------:R-:W0:Y:S01]  /*1c90*/  LDS.128 R44, [R15+0x210] ;  /* 0x000210000f2c7984 */ /* 0x000e220000000c00 */
[----:B------:R-:W-:Y:S01]  /*1ca0*/  FFMA R66, R37, R31, R66 ;  /* 0x0000001f25427223 */ /* 0x000fe20000000042 */
[----:B------:R-:W-:Y:S01]  /*1cb0*/  FFMA R65, R28, R38, R65 ;  /* 0x000000261c417223 */ /* 0x000fe20000000041 */
[C---:B------:R-:W-:Y:S01]  /*1cc0*/  FFMA R62, R38.reuse, R29, R62 ;  /* 0x0000001d263e7223 */ /* 0x040fe2000000003e */
[----:B------:R-:W1:Y:S01]  /*1cd0*/  LDS.128 R48, [R15+0x200] ;  /* 0x000200000f307984 */ /* 0x000e620000000c00 */
[CC--:B------:R-:W-:Y:S01]  /*1ce0*/  FFMA R63, R38.reuse, R30.reuse, R63 ;  /* 0x0000001e263f7223 */ /* 0x0c0fe2000000003f */
[----:B------:R-:W-:Y:S01]  /*1cf0*/  FFMA R68, R38, R31, R68 ;  /* 0x0000001f26447223 */ /* 0x000fe20000000044 */
[----:B------:R-:W-:Y:S01]  /*1d00*/  FFMA R81, R28, R39, R81 ;  /* 0x000000271c517223 */ /* 0x000fe20000000051 */
[----:B------:R-:W2:Y:S01]  /*1d10*/  LDS.128 R40, [R21+0x200] ;  /* 0x0002000015287984 */ /* 0x000ea20000000c00 */
[C---:B------:R-:W-:Y:S01]  /*1d20*/  FFMA R82, R39.reuse, R29, R82 ;  /* 0x0000001d27527223 */ /* 0x040fe20000000052 */
[C---:B------:R-:W-:Y:S01]  /*1d30*/  FFMA R77, R39.reuse, R30, R77 ;  /* 0x0000001e274d7223 */ /* 0x040fe2000000004d */
[----:B------:R-:W-:-:S02]  /*1d40*/  FFMA R80, R39, R31, R80 ;  /* 0x0000001f27507223 */ /* 0x000fc40000000050 */
[----:B------:R-:W-:Y:S01]  /*1d50*/  LDS.128 R28, [R21+0x400] ;  /* 0x00040000151c7984 */ /* 0x000fe20000000c00 */
[C---:B0-----:R-:W-:Y:S01]  /*1d60*/  FFMA R116, R44.reuse, R33, R106 ;  /* 0x000000212c747223 */ /* 0x041fe2000000006a */
[C---:B------:R-:W-:Y:S01]  /*1d70*/  FFMA R119, R44.reuse, R32, R119 ;  /* 0x000000202c777223 */ /* 0x040fe20000000077 */
[C---:B------:R-:W-:Y:S01]  /*1d80*/  FFMA R117, R44.reuse, R34, R117 ;  /* 0x000000222c757223 */ /* 0x040fe20000000075 */
[----:B------:R-:W-:Y:S01]  /*1d90*/  FFMA R114, R44, R35, R114 ;  /* 0x000000232c727223 */ /* 0x000fe20000000072 */
[C---:B-1----:R-:W-:Y:S01]  /*1da0*/  FFMA R83, R48.reuse, R32, R83 ;  /* 0x0000002030537223 */ /* 0x042fe20000000053 */
[C---:B------:R-:W-:Y:S01]  /*1db0*/  FFMA R74, R48.reuse, R33, R74 ;  /* 0x00000021304a7223 */ /* 0x040fe2000000004a */
[C---:B------:R-:W-:Y:S01]  /*1dc0*/  FFMA R79, R48.reuse, R34, R79 ;  /* 0x00000022304f7223 */ /* 0x040fe2000000004f */
[C---:B------:R-:W-:Y:S01]  /*1dd0*/  FFMA R90, R48.reuse, R35, R90 ;  /* 0x00000023305a7223 */ /* 0x040fe2000000005a */
[C---:B--2---:R-:W-:Y:S01]  /*1de0*/  FFMA R87, R48.reuse, R40, R87 ;  /* 0x0000002830577223 */ /* 0x044fe20000000057 */
[C---:B------:R-:W-:Y:S01]  /*1df0*/  FFMA R78, R48.reuse, R41, R78 ;  /* 0x00000029304e7223 */ /* 0x040fe2000000004e */
[CC--:B------:R-:W-:Y:S01]  /*1e00*/  FFMA R85, R48.reuse, R42.reuse, R85 ;  /* 0x0000002a30557223 */ /* 0x0c0fe20000000055 */
        /* <DEDUP_REMOVED lines=27> */
[CC--:B------:R-:W-:Y:S01]  /*1fc0*/  FFMA R121, R44.reuse, R42.reuse, R121 ;  /* 0x0000002a2c797223 */ /* 0x0c0fe20000000079 */
        /* <DEDUP_REMOVED lines=13> */
[----:B------:R-:W0:Y:S01]  /*20a0*/  LDS.128 R48, [R15+0x400] ;  /* 0x000400000f307984 */ /* 0x000e220000000c00 */
[C---:B------:R-:W-:Y:S01]  /*20b0*/  FFMA R59, R32.reuse, R45, R59 ;  /* 0x0000002d203b7223 */ /* 0x040fe2000000003b */
[C---:B------:R-:W-:Y:S01]  /*20c0*/  FFMA R60, R45.reuse, R33, R60 ;  /* 0x000000212d3c7223 */ /* 0x040fe2000000003c */
[C---:B------:R-:W-:Y:S01]  /*20d0*/  FFMA R61, R45.reuse, R34, R61 ;  /* 0x000000222d3d7223 */ /* 0x040fe2000000003d */
[----:B------:R-:W1:Y:S01]  /*20e0*/  LDS.128 R36, [R21+0x410] ;  /* 0x0004100015247984 */ /* 0x000e620000000c00 */
[----:B------:R-:W-:Y:S01]  /*20f0*/  FFMA R66, R45, R35, R66 ;  /* 0x000000232d427223 */ /* 0x000fe20000000042 */
[----:B------:R-:W-:Y:S01]  /*2100*/  FFMA R65, R32, R46, R65 ;  /* 0x0000002e20417223 */ /* 0x000fe20000000041 */
[C---:B------:R-:W-:Y:S01]  /*2110*/  FFMA R62, R46.reuse, R33, R62 ;  /* 0x000000212e3e7223 */ /* 0x040fe2000000003e */
[----:B------:R-:W2:Y:S01]  /*2120*/  LDS.128 R40, [R15+0x410] ;  /* 0x000410000f287984 */ /* 0x000ea20000000c00 */
[CC--:B------:R-:W-:Y:S01]  /*2130*/  FFMA R63, R46.reuse, R34.reuse, R63 ;  /* 0x000000222e3f7223 */ /* 0x0c0fe2000000003f */
[----:B------:R-:W-:Y:S01]  /*2140*/  FFMA R68, R46, R35, R68 ;  /* 0x000000232e447223 */ /* 0x000fe20000000044 */
[----:B------:R-:W-:Y:S01]  /*2150*/  FFMA R81, R32, R47, R81 ;  /* 0x0000002f20517223 */ /* 0x000fe20000000051 */
[C---:B------:R-:W-:Y:S01]  /*2160*/  FFMA R82, R47.reuse, R33, R82 ;  /* 0x000000212f527223 */ /* 0x040fe20000000052 */
[C---:B------:R-:W-:Y:S01]  /*2170*/  FFMA R77, R47.reuse, R34, R77 ;  /* 0x000000222f4d7223 */ /* 0x040fe2000000004d */
[----:B------:R-:W-:-:S02]  /*2180*/  FFMA R80, R47, R35, R80 ;  /* 0x000000232f507223 */ /* 0x000fc40000000050 */
[----:B------:R-:W-:Y:S04]  /*2190*/  LDS.128 R44, [R15+0x600] ;  /* 0x000600000f2c7984 */ /* 0x000fe80000000c00 */
[----:B------:R-:W3:Y:S01]  /*21a0*/  LDS.128 R32, [R21+0x610] ;  /* 0x0006100015207984 */ /* 0x000ee20000000c00 */
[C---:B0-----:R-:W-:Y:S01]  /*21b0*/  FFMA R87, R48.reuse, R28, R87 ;  /* 0x0000001c30577223 */ /* 0x041fe20000000057 */
[C---:B------:R-:W-:Y:S01]  /*21c0*/  FFMA R78, R48.reuse, R29, R78 ;  /* 0x0000001d304e7223 */ /* 0x040fe2000000004e */
[C---:B------:R-:W-:Y:S01]  /*21d0*/  FFMA R85, R48.reuse, R30, R85 ;  /* 0x0000001e30557223 */ /* 0x040fe20000000055 */
[C---:B------:R-:W-:Y:S01]  /*21e0*/  FFMA R76, R48.reuse, R31, R76 ;  /* 0x0000001f304c7223 */ /* 0x040fe2000000004c */
[C---:B-1----:R-:W-:Y:S01]  /*21f0*/  FFMA R83, R48.reuse, R36, R83 ;  /* 0x0000002430537223 */ /* 0x042fe20000000053 */
        /* <DEDUP_REMOVED lines=27> */
[C---:B--2---:R-:W-:Y:S01]  /*23b0*/  FFMA R123, R40.reuse, R28, R123 ;  /* 0x0000001c287b7223 */ /* 0x044fe2000000007b */
        /* <DEDUP_REMOVED lines=18> */
[CC--:B------:R-:W-:Y:S01]  /*24e0*/  FFMA R117, R40.reuse, R38.reuse, R117 ;  /* 0x0000002628757223 */ /* 0x0c0fe20000000075 */
[----:B------:R-:W1:Y:S01]  /*24f0*/  LDS.128 R28, [R15+0x610] ;  /* 0x000610000f1c7984 */ /* 0x000e620000000c00 */
        /* <DEDUP_REMOVED lines=13> */
[C---:B---3--:R-:W-:Y:S01]  /*25d0*/  FFMA R83, R44.reuse, R32, R83 ;  /* 0x000000202c537223 */ /* 0x048fe20000000053 */
        /* <DEDUP_REMOVED lines=15> */
[----:B------:R-:W-:Y:S04]  /*26d0*/  LDS.128 R36, [R21+0x800] ;  /* 0x0008000015247984 */ /* 0x000fe80000000c00 */
[----:B------:R-:W-:Y:S01]  /*26e0*/  LDS.128 R40, [R21+0x810] ;  /* 0x0008100015287984 */ /* 0x000fe20000000c00 */
[C---:B0-----:R-:W-:Y:S01]  /*26f0*/  FFMA R87, R44.reuse, R48, R87 ;  /* 0x000000302c577223 */ /* 0x041fe20000000057 */
        /* <DEDUP_REMOVED lines=15> */
[C---:B-1----:R-:W-:Y:S01]  /*27f0*/  FFMA R123, R28.reuse, R48, R123 ;  /* 0x000000301c7b7223 */ /* 0x042fe2000000007b */
        /* <DEDUP_REMOVED lines=32> */
[----:B------:R-:W-:-:S02]  /*2a00*/  FFMA R80, R31, R35, R80 ;  /* 0x000000231f507223 */ /* 0x000fc40000000050 */
[----:B------:R-:W-:Y:S04]  /*2a10*/  LDS.128 R32, [R21+0xa00] ;  /* 0x000a000015207984 */ /* 0x000fe80000000c00 */
[----:B------:R-:W-:Y:S01]  /*2a20*/  LDS.128 R28, [R21+0xa10] ;  /* 0x000a1000151c7984 */ /* 0x000fe20000000c00 */
        /* <DEDUP_REMOVED lines=67> */
[----:B------:R-:W2:Y:S01]  /*2e60*/  LDS.128 R48, [R15+0xc00] ;  /* 0x000c00000f307984 */ /* 0x000ea20000000c00 */
        /* <DEDUP_REMOVED lines=134> */
[C---:B0-----:R-:W-:Y:S01]  /*36d0*/  FFMA R87, R48.reuse, R36, R87 ;  /* 0x0000002430577223 */ /* 0x041fe20000000057 */
        /* <DEDUP_REMOVED lines=19> */
[----:B------:R-:W-:Y:S01]  /*3810*/  FFMA R117, R40, R30, R117 ;  /* 0x0000001e28757223 */ /* 0x000fe20000000075 */
        /* <DEDUP_REMOVED lines=8> */
[-C--:B------:R-:W-:Y:S01]  /*38a0*/  FFMA R96, R49, R31.reuse, R96 ;  /* 0x0000001f31607223 */ /* 0x080fe20000000060 */
        /* <DEDUP_REMOVED lines=34> */
[----:B------:R-:W-:Y:S06]  /*3ad0*/  BAR.SYNC.DEFER_BLOCKING 0x0 ;  /* 0x0000000000007b1d */ /* 0x000fec0000010000 */
[----:B------:R-:W-:Y:S05]  /*3ae0*/  @P0 BRA `(.L_x_19) ;  /* 0xffffffcc00500947 */ /* 0x000fea000383ffff */
.L_x_0:
[----:B------:R-:W1:Y:S01]  /*3af0*/  LDCU UR5, c[0x0][0x398] ;  /* 0x00007300ff0577ac */ /* 0x000e620008000800 */
[----:B------:R-:W-:-:S04]  /*3b00*/  LEA R7, R0, R3, 0x4 ;  /* 0x0000000300077211 */ /* 0x000fc800078e20ff */
[----:B------:R-:W-:-:S04]  /*3b10*/  SHF.L.U32 R7, R7, 0x3, RZ ;  /* 0x0000000307077819 */ /* 0x000fc800000006ff */
[----:B-1----:R-:W-:-:S13]  /*3b20*/  ISETP.GE.AND P0, PT, R7, UR5, PT ;  /* 0x0000000507007c0c */ /* 0x002fda000bf06270 */
[----:B0-----:R-:W-:Y:S05]  /*3b30*/  @P0 EXIT ;  /* 0x000000000000094d */ /* 0x001fea0003800000 */
[----:B------:R-:W0:Y:S01]  /*3b40*/  LDC R0, c[0x0][0x3a0] ;  /* 0x0000e800ff007b82 */ /* 0x000e220000000800 */
[----:B------:R-:W-:Y:S01]  /*3b50*/  LEA R5, R2, R4, 0x4 ;  /* 0x0000000402057211 */ /* 0x000fe200078e20ff */
[----:B------:R-:W-:Y:S03]  /*3b60*/  BSSY.RECONVERGENT B0, `(.L_x_20) ;  /* 0x0000023000007945 */ /* 0x000fe60003800200 */
[----:B------:R-:W-:-:S04]  /*3b70*/  SHF.L.U32 R5, R5, 0x3, RZ ;  /* 0x0000000305057819 */ /* 0x000fc800000006ff */
[----:B0-----:R-:W-:-:S13]  /*3b80*/  ISETP.GE.AND P0, PT, R5, R0, PT ;  /* 0x000000000500720c */ /* 0x001fda0003f06270 */
[----:B------:R-:W-:Y:S05]  /*3b90*/  @P0 BRA `(.L_x_21) ;  /* 0x00000000007c0947 */ /* 0x000fea0003800000 */
[----:B------:R-:W0:Y:S01]  /*3ba0*/  LDC.64 R2, c[0x0][0x390] ;  /* 0x0000e400ff027b82 */ /* 0x000e220000000a00 */
[----:B------:R-:W-:-:S04]  /*3bb0*/  IMAD R9, R7, R0, R5 ;  /* 0x0000000007097224 */ /* 0x000fc800078e0205 */
[----:B0-----:R-:W-:Y:S01]  /*3bc0*/  IMAD.WIDE R2, R9, 0x4, R2 ;  /* 0x0000000409027825 */ /* 0x001fe200078e0202 */
[----:B------:R-:W-:-:S04]  /*3bd0*/  IADD3 R9, PT, PT, R5, 0x1, RZ ;  /* 0x0000000105097810 */ /* 0x000fc80007ffe0ff */
[----:B------:R0:W-:Y:S01]  /*3be0*/  STG.E desc[UR10][R2.64], R87 ;  /* 0x0000005702007986 */ /* 0x0001e2000c10190a */
[----:B------:R-:W-:-:S13]  /*3bf0*/  ISETP.GE.AND P1, PT, R9, R0, PT ;  /* 0x000000000900720c */ /* 0x000fda0003f26270 */
[----:B0-----:R-:W-:Y:S05]  /*3c00*/  @P1 BRA `(.L_x_21) ;  /* 0x0000000000601947 */ /* 0x001fea0003800000 */
[----:B------:R0:W-:Y:S01]  /*3c10*/  STG.E desc[UR10][R2.64+0x4], R78 ;  /* 0x0000044e02007986 */ /* 0x0001e2000c10190a */
[----:B------:R-:W-:-:S04]  /*3c20*/  IADD3 R9, PT, PT, R5, 0x2, RZ ;  /* 0x0000000205097810 */ /* 0x000fc80007ffe0ff */
        /* <DEDUP_REMOVED lines=18> */
[----:B------:R-:W-:Y:S01]  /*3d50*/  IADD3 R9, PT, PT, R5, 0x7, RZ ;  /* 0x0000000705097810 */ /* 0x000fe20007ffe0ff */
[----:B------:R0:W-:Y:S03]  /*3d60*/  STG.E desc[UR10][R2.64+0x18], R79 ;  /* 0x0000184f02007986 */ /* 0x0001e6000c10190a */
[----:B------:R-:W-:-:S13]  /*3d70*/  ISETP.GE.AND P1, PT, R9, R0, PT ;  /* 0x000000000900720c */ /* 0x000fda0003f26270 */
[----:B------:R0:W-:Y:S02]  /*3d80*/  @!P1 STG.E desc[UR10][R2.64+0x1c], R48 ;  /* 0x00001c3002009986 */ /* 0x0001e4000c10190a */
.L_x_21:
[----:B------:R-:W-:Y:S05]  /*3d90*/  BSYNC.RECONVERGENT B0 ;  /* 0x0000000000007941 */ /* 0x000fea0003800200 */
.L_x_20:
[----:B0-----:R-:W-:-:S04]  /*3da0*/  IADD3 R2, PT, PT, R7, 0x1, RZ ;  /* 0x0000000107027810 */ /* 0x001fc80007ffe0ff */
[----:B------:R-:W-:-:S13]  /*3db0*/  ISETP.GE.AND P1, PT, R2, UR5, PT ;  /* 0x0000000502007c0c */ /* 0x000fda000bf26270 */
[----:B------:R-:W-:Y:S05]  /*3dc0*/  @P1 EXIT ;  /* 0x000000000000194d */ /* 0x000fea0003800000 */
[----:B------:R-:W-:Y:S01]  /*3dd0*/  BSSY.RECONVERGENT B0, `(.L_x_22) ;  /* 0x0000022000007945 */ /* 0x000fe20003800200 */
[----:B------:R-:W-:-:S03]  /*3de0*/  IMAD R4, R7, R0, R0 ;  /* 0x0000000007047224 */ /* 0x000fc600078e0200 */
[----:B------:R-:W-:Y:S05]  /*3df0*/  @P0 BRA `(.L_x_23) ;  /* 0x00000000007c0947 */ /* 0x000fea0003800000 */
[----:B------:R-:W0:Y:S01]  /*3e00*/  LDC.64 R2, c[0x0][0x390] ;  /* 0x0000e400ff027b82 */ /* 0x000e220000000a00 */
[----:B------:R-:W-:-:S05]  /*3e10*/  IADD3 R9, PT, PT, R5, R4, RZ ;  /* 0x0000000405097210 */ /* 0x000fca0007ffe0ff */
        /* <DEDUP_REMOVED lines=29> */
.L_x_23:
[----:B------:R-:W-:Y:S05]  /*3ff0*/  BSYNC.RECONVERGENT B0 ;  /* 0x0000000000007941 */ /* 0x000fea0003800200 */
.L_x_22:
[----:B0-----:R-:W-:-:S04]  /*4000*/  IADD3 R2, PT, PT, R7, 0x2, RZ ;  /* 0x0000000207027810 */ /* 0x001fc80007ffe0ff */
[----:B------:R-:W-:-:S13]  /*4010*/  ISETP.GE.AND P1, PT, R2, UR5, PT ;  /* 0x0000000502007c0c */ /* 0x000fda000bf26270 */
[----:B------:R-:W-:Y:S05]  /*4020*/  @P1 EXIT ;  /* 0x000000000000194d */ /* 0x000fea0003800000 */
[----:B------:R-:W-:Y:S01]  /*4030*/  BSSY.RECONVERGENT B0, `(.L_x_24) ;  /* 0x0000022000007945 */ /* 0x000fe20003800200 */
[----:B------:R-:W-:-:S03]  /*4040*/  IADD3 R4, PT, PT, R4, R0, RZ ;  /* 0x0000000004047210 */ /* 0x000fc60007ffe0ff */
        /* <DEDUP_REMOVED lines=32> */
.L_x_25:
[----:B------:R-:W-:Y:S05]  /*4250*/  BSYNC.RECONVERGENT B0 ;  /* 0x0000000000007941 */ /* 0x000fea0003800200 */
.L_x_24:
        /* <DEDUP_REMOVED lines=37> */
.L_x_27:
[----:B------:R-:W-:Y:S05]  /*44b0*/  BSYNC.RECONVERGENT B0 ;  /* 0x0000000000007941 */ /* 0x000fea0003800200 */
.L_x_26:
        /* <DEDUP_REMOVED lines=37> */
.L_x_29:
[----:B------:R-:W-:Y:S05]  /*4710*/  BSYNC.RECONVERGENT B0 ;  /* 0x0000000000007941 */ /* 0x000fea0003800200 */
.L_x_28:
        /* <DEDUP_REMOVED lines=37> */
.L_x_31:
[----:B------:R-:W-:Y:S05]  /*4970*/  BSYNC.RECONVERGENT B0 ;  /* 0x0000000000007941 */ /* 0x000fea0003800200 */
.L_x_30:
        /* <DEDUP_REMOVED lines=37> */
.L_x_33:
[----:B------:R-:W-:Y:S05]  /*4bd0*/  BSYNC.RECONVERGENT B0 ;  /* 0x0000000000007941 */ /* 0x000fea0003800200 */
.L_x_32:
[----:B------:R-:W-:-:S04]  /*4be0*/  IADD3 R7, PT, PT, R7, 0x7, RZ ;  /* 0x0000000707077810 */ /* 0x000fc80007ffe0ff */
[----:B------:R-:W-:-:S13]  /*4bf0*/  ISETP.GE.AND P1, PT, R7, UR5, PT ;  /* 0x0000000507007c0c */ /* 0x000fda000bf26270 */
[----:B------:R-:W-:Y:S05]  /*4c00*/  @P1 EXIT ;  /* 0x000000000000194d */ /* 0x000fea0003800000 */
[----:B------:R-:W-:Y:S05]  /*4c10*/  @P0 EXIT ;  /* 0x000000000000094d */ /* 0x000fea0003800000 */
[----:B0-----:R-:W0:Y:S01]  /*4c20*/  LDC.64 R2, c[0x0][0x390] ;  /* 0x0000e400ff027b82 */ /* 0x001e220000000a00 */
[C---:B------:R-:W-:Y:S02]  /*4c30*/  IADD3 R9, PT, PT, R5.reuse, 0x1, RZ ;  /* 0x0000000105097810 */ /* 0x040fe40007ffe0ff */
[-C--:B------:R-:W-:Y:S02]  /*4c40*/  IADD3 R7, PT, PT, R5, R0.reuse, R4 ;  /* 0x0000000005077210 */ /* 0x080fe40007ffe004 */
[----:B------:R-:W-:-:S03]  /*4c50*/  ISETP.GE.AND P0, PT, R9, R0, PT ;  /* 0x000000000900720c */ /* 0x000fc60003f06270 */
[----:B0-----:R-:W-:-:S05]  /*4c60*/  IMAD.WIDE R2, R7, 0x4, R2 ;  /* 0x0000000407027825 */ /* 0x001fca00078e0202 */
[----:B------:R0:W-:Y:S05]  /*4c70*/  STG.E desc[UR10][R2.64], R73 ;  /* 0x0000004902007986 */ /* 0x0001ea000c10190a */
[----:B------:R-:W-:Y:S05]  /*4c80*/  @P0 EXIT ;  /* 0x000000000000094d */ /* 0x000fea0003800000 */
[----:B------:R-:W-:Y:S01]  /*4c90*/  IADD3 R7, PT, PT, R5, 0x2, RZ ;  /* 0x0000000205077810 */ /* 0x000fe20007ffe0ff */
[----:B------:R1:W-:Y:S03]  /*4ca0*/  STG.E desc[UR10][R2.64+0x4], R70 ;  /* 0x0000044602007986 */ /* 0x0003e6000c10190a */
[----:B------:R-:W-:-:S13]  /*4cb0*/  ISETP.GE.AND P0, PT, R7, R0, PT ;  /* 0x000000000700720c */ /* 0x000fda0003f06270 */
[----:B-1----:R-:W-:Y:S05]  /*4cc0*/  @P0 EXIT ;  /* 0x000000000000094d */ /* 0x002fea0003800000 */
        /* <DEDUP_REMOVED lines=20> */
[----:B------:R-:W-:Y:S01]  /*4e10*/  STG.E desc[UR10][R2.64+0x1c], R80 ;  /* 0x00001c5002007986 */ /* 0x000fe2000c10190a */
[----:B------:R-:W-:Y:S05]  /*4e20*/  EXIT ;  /* 0x000000000000794d */ /* 0x000fea0003800000 */
.L_x_34:
[----:B------:R-:W-:-:S00]  /*4e30*/  BRA `(.L_x_34) ;  /* 0xfffffffc00fc7947 */ /* 0x000fc0000383ffff */
[----:B------:R-:W-:-:S00]  /*4e40*/  NOP ;  /* 0x0000000000007918 */ /* 0x000fc00000000000 */
        /* <DEDUP_REMOVED lines=11> */
.L_x_35:


//--------------------- .nv.shared._Z8sgemm_v3ILi128ELi128ELi8ELi8ELi8EEvPfS0_S0_iii --------------------------
	.section	.nv.shared._Z8sgemm_v3ILi128ELi128ELi8ELi8ELi8EEvPfS0_S0_iii,"aw",@nobits
	.sectionflags	@""
	.align	4
.nv.shared._Z8sgemm_v3ILi128ELi128ELi8ELi8ELi8EEvPfS0_S0_iii:
	.zero		9216


//--------------------- .nv.shared.reserved.0     --------------------------
	.section	.nv.shared.reserved.0,"aw",@nobits
	.weak		__nv_reservedSMEM_offset_0_alias
	.size		__nv_reservedSMEM_offset_0_alias, 0, 64
	.other		__nv_reservedSMEM_offset_0_alias,@"STO_CUDA_RESERVED_SHARED STV_DEFAULT"
__nv_reservedSMEM_offset_0_alias:
	.zero		0
	.zero		64


//--------------------- .nv.constant0._Z8sgemm_v3ILi128ELi128ELi8ELi8ELi8EEvPfS0_S0_iii --------------------------
	.section	.nv.constant0._Z8sgemm_v3ILi128ELi128ELi8ELi8ELi8EEvPfS0_S0_iii,"a",@progbits
	.sectionflags	@""
	.align	4
.nv.constant0._Z8sgemm_v3ILi128ELi128ELi8ELi8ELi8EEvPfS0_S0_iii:
	.zero		932


//--------------------- SYMBOLS --------------------------

	.type		.nv.reservedSmem.offset0,@object
	.size		.nv.reservedSmem.offset0,0x4
	.type		.nv.reservedSmem.cap,@object
	.size		.nv.reservedSmem.cap,0x4
